// auto-generated by cutlass_sweep.gemm — config: {"arch": "sm_90", "cluster_m": 8, "cluster_n": 1, "dtype": "fp32", "dtype_b": "fp32", "layout": "nt", "stages": 0, "tile_k": 128, "tile_m": 64, "tile_n": 64}
#include "cutlass/cutlass.h"
#include "cutlass/gemm/collective/collective_builder.hpp"
#include "cutlass/gemm/device/gemm_universal_adapter.h"
#include "cutlass/gemm/kernel/gemm_universal.hpp"
#include "cutlass/epilogue/collective/collective_builder.hpp"

using ElemA = float;
using ElemB = float;
using ElemCD = float;
using Acc  = float;
using TileShape    = cute::Shape<cute::_64, cute::_64, cute::_128>;
using ClusterShape = cute::Shape<cute::_8, cute::_1, cute::_1>;

using CollectiveEpilogue = typename cutlass::epilogue::collective::CollectiveBuilder<
    cutlass::arch::Sm90, cutlass::arch::OpClassTensorOp,
    TileShape, ClusterShape,
    cutlass::epilogue::collective::EpilogueTileAuto,
    Acc, Acc,
    ElemCD, cutlass::layout::RowMajor, 128 / cutlass::sizeof_bits<ElemCD>::value,
    ElemCD, cutlass::layout::RowMajor, 128 / cutlass::sizeof_bits<ElemCD>::value,
    cutlass::epilogue::collective::EpilogueScheduleAuto
  >::CollectiveOp;

using CollectiveMainloop = typename cutlass::gemm::collective::CollectiveBuilder<
    cutlass::arch::Sm90, cutlass::arch::OpClassTensorOp,
    ElemA, cutlass::layout::RowMajor, 128 / cutlass::sizeof_bits<ElemA>::value,
    ElemB, cutlass::layout::ColumnMajor, 128 / cutlass::sizeof_bits<ElemB>::value,
    Acc,
    TileShape, ClusterShape,
    cutlass::gemm::collective::StageCountAutoCarveout<static_cast<int>(sizeof(typename CollectiveEpilogue::SharedStorage))>,
    cutlass::gemm::collective::KernelScheduleAuto
  >::CollectiveOp;

using GemmKernel = cutlass::gemm::kernel::GemmUniversal<
    cute::Shape<int,int,int,int>,
    CollectiveMainloop,
    CollectiveEpilogue
>;
using Gemm = cutlass::gemm::device::GemmUniversalAdapter<GemmKernel>;

// Force the device kernel symbol into the cubin without needing a host main.
auto* _anchor = &cutlass::device_kernel<GemmKernel>;


// ===== COMPILED SASS (sm_90a) =====

	.target	sm_90a

	.elftype	@"ET_EXEC"


//--------------------- .note.nv.tkinfo           --------------------------
	.section	.note.nv.tkinfo,"",@"SHT_NOTE"
	.sectionflags	@"SHF_NOTE_NV_TKINFO"
	.tkinfo
        /*0018*/ 	.word	0x00000002
        /*0030*/ 	.string	""
        /*0030*/ 	.string	"ptxas"
        /*0030*/ 	.string	"Cuda compilation tools, release 13.0, V13.0.88"
        /*0030*/ 	.string	"Build cuda_13.0.r13.0/compiler.36424714_0"
        /*0030*/ 	.string	"-arch sm_90a -m 64 "



//--------------------- .note.nv.cuinfo           --------------------------
	.section	.note.nv.cuinfo,"",@"SHT_NOTE"
	.sectionflags	@"SHF_NOTE_NV_CUINFO"
        /*0018*/ 	.short	0x0002
        /*001a*/ 	.short	0x005a
        /*001c*/ 	.short	0x0082
	.zero		2


//--------------------- .nv.info                  --------------------------
	.section	.nv.info,"",@"SHT_CUDA_INFO"
	.align	4


	//----- nvinfo : EIATTR_REGCOUNT
	.align		4
        /*0000*/ 	.byte	0x04, 0x2f
        /*0002*/ 	.short	(.L_15 - .L_14)
	.align		4
.L_14:
        /*0004*/ 	.word	index@(_ZN7cutlass13device_kernelINS_4gemm6kernel13GemmUniversalIN4cute5tupleIJiiiiEEENS1_10collective13CollectiveMmaINS1_34MainloopSm90TmaGmmaWarpSpecializedILi3ENS5_IJNS4_1CILi8EEENSA_ILi1EEESC_EEENS1_32KernelTmaWarpSpecializedPingpongEEENS5_IJNSA_ILi64EEESG_NSA_ILi128EEEEEEfNS5_IJlSC_lEEEfSJ_NS4_8TiledMMAINS4_8MMA_AtomIJNS4_4SM904GMMA29MMA_64x64x8_F32TF32TF32_SS_TNILNSN_7ScaleInE1ELSP_1EEEEEENS4_6LayoutINS5_IJSC_SC_SC_EEENS5_IJNSA_ILi0EEESU_SU_EEEEENS5_IJNS4_10UnderscoreESX_SX_EEEEENS4_13SM90_TMA_LOADENS4_14ComposedLayoutINS4_7SwizzleILi3ELi4ELi3EEENS4_18smem_ptr_flag_bitsILi32EEENSS_INS5_IJSB_NSA_ILi32EEEEEENS5_IJS16_SC_EEEEEEEvNS4_8identityENS4_23SM90_TMA_LOAD_MULTICASTES1A_vS1B_EENS_8epilogue10collective6detail29Sm90TmaWarpSpecializedAdapterINS1F_15DefaultEpilogueIfSJ_SJ_NS1E_6thread17LinearCombinationIfLi1EffLNS1J_9ScaleType4KindE0ELNS_15FloatRoundStyleE2EfEENS1_15EpilogueDefaultEEEEEvvEEEEvNT_6ParamsE)
        /*0008*/ 	.word	0x000000a8


	//----- nvinfo : EIATTR_FRAME_SIZE
	.align		4
.L_15:
        /*000c*/ 	.byte	0x04, 0x11
        /*000e*/ 	.short	(.L_17 - .L_16)
	.align		4
.L_16:
        /*0010*/ 	.word	index@(_ZN7cutlass13device_kernelINS_4gemm6kernel13GemmUniversalIN4cute5tupleIJiiiiEEENS1_10collective13CollectiveMmaINS1_34MainloopSm90TmaGmmaWarpSpecializedILi3ENS5_IJNS4_1CILi8EEENSA_ILi1EEESC_EEENS1_32KernelTmaWarpSpecializedPingpongEEENS5_IJNSA_ILi64EEESG_NSA_ILi128EEEEEEfNS5_IJlSC_lEEEfSJ_NS4_8TiledMMAINS4_8MMA_AtomIJNS4_4SM904GMMA29MMA_64x64x8_F32TF32TF32_SS_TNILNSN_7ScaleInE1ELSP_1EEEEEENS4_6LayoutINS5_IJSC_SC_SC_EEENS5_IJNSA_ILi0EEESU_SU_EEEEENS5_IJNS4_10UnderscoreESX_SX_EEEEENS4_13SM90_TMA_LOADENS4_14ComposedLayoutINS4_7SwizzleILi3ELi4ELi3EEENS4_18smem_ptr_flag_bitsILi32EEENSS_INS5_IJSB_NSA_ILi32EEEEEENS5_IJS16_SC_EEEEEEEvNS4_8identityENS4_23SM90_TMA_LOAD_MULTICASTES1A_vS1B_EENS_8epilogue10collective6detail29Sm90TmaWarpSpecializedAdapterINS1F_15DefaultEpilogueIfSJ_SJ_NS1E_6thread17LinearCombinationIfLi1EffLNS1J_9ScaleType4KindE0ELNS_15FloatRoundStyleE2EfEENS1_15EpilogueDefaultEEEEEvvEEEEvNT_6ParamsE)
        /*0014*/ 	.word	0x00000008


	//----- nvinfo : EIATTR_MIN_STACK_SIZE
	.align		4
.L_17:
        /*0018*/ 	.byte	0x04, 0x12
        /*001a*/ 	.short	(.L_19 - .L_18)
	.align		4
.L_18:
        /*001c*/ 	.word	index@(_ZN7cutlass13device_kernelINS_4gemm6kernel13GemmUniversalIN4cute5tupleIJiiiiEEENS1_10collective13CollectiveMmaINS1_34MainloopSm90TmaGmmaWarpSpecializedILi3ENS5_IJNS4_1CILi8EEENSA_ILi1EEESC_EEENS1_32KernelTmaWarpSpecializedPingpongEEENS5_IJNSA_ILi64EEESG_NSA_ILi128EEEEEEfNS5_IJlSC_lEEEfSJ_NS4_8TiledMMAINS4_8MMA_AtomIJNS4_4SM904GMMA29MMA_64x64x8_F32TF32TF32_SS_TNILNSN_7ScaleInE1ELSP_1EEEEEENS4_6LayoutINS5_IJSC_SC_SC_EEENS5_IJNSA_ILi0EEESU_SU_EEEEENS5_IJNS4_10UnderscoreESX_SX_EEEEENS4_13SM90_TMA_LOADENS4_14ComposedLayoutINS4_7SwizzleILi3ELi4ELi3EEENS4_18smem_ptr_flag_bitsILi32EEENSS_INS5_IJSB_NSA_ILi32EEEEEENS5_IJS16_SC_EEEEEEEvNS4_8identityENS4_23SM90_TMA_LOAD_MULTICASTES1A_vS1B_EENS_8epilogue10collective6detail29Sm90TmaWarpSpecializedAdapterINS1F_15DefaultEpilogueIfSJ_SJ_NS1E_6thread17LinearCombinationIfLi1EffLNS1J_9ScaleType4KindE0ELNS_15FloatRoundStyleE2EfEENS1_15EpilogueDefaultEEEEEvvEEEEvNT_6ParamsE)
        /*0020*/ 	.word	0x00000008
.L_19:


//--------------------- .nv.compat                --------------------------
	.section	.nv.compat,"",@"SHT_CUDA_COMPAT_INFO"
	.align	4
        /*0000*/ 	.byte	0x02, 0x09, 0x01, 0x00, 0x02, 0x02, 0x04, 0x00, 0x02, 0x05, 0x05, 0x00, 0x03, 0x07, 0x01, 0x01
        /*0010*/ 	.byte	0x02, 0x03, 0x01, 0x00, 0x02, 0x06, 0x01, 0x00, 0x04, 0x0b, 0x08, 0x00, 0x00, 0x00, 0x00, 0x00
        /*0020*/ 	.byte	0x00, 0x00, 0x00, 0x00


//--------------------- .nv.info._ZN7cutlass13device_kernelINS_4gemm6kernel13GemmUniversalIN4cute5tupleIJiiiiEEENS1_10collective13CollectiveMmaINS1_34MainloopSm90TmaGmmaWarpSpecializedILi3ENS5_IJNS4_1CILi8EEENSA_ILi1EEESC_EEENS1_32KernelTmaWarpSpecializedPingpongEEENS5_IJNSA_ILi64EEESG_NSA_ILi128EEEEEEfNS5_IJlSC_lEEEfSJ_NS4_8TiledMMAINS4_8MMA_AtomIJNS4_4SM904GMMA29MMA_64x64x8_F32TF32TF32_SS_TNILNSN_7ScaleInE1ELSP_1EEEEEENS4_6LayoutINS5_IJSC_SC_SC_EEENS5_IJNSA_ILi0EEESU_SU_EEEEENS5_IJNS4_10UnderscoreESX_SX_EEEEENS4_13SM90_TMA_LOADENS4_14ComposedLayoutINS4_7SwizzleILi3ELi4ELi3EEENS4_18smem_ptr_flag_bitsILi32EEENSS_INS5_IJSB_NSA_ILi32EEEEEENS5_IJS16_SC_EEEEEEEvNS4_8identityENS4_23SM90_TMA_LOAD_MULTICASTES1A_vS1B_EENS_8epilogue10collective6detail29Sm90TmaWarpSpecializedAdapterINS1F_15DefaultEpilogueIfSJ_SJ_NS1E_6thread17LinearCombinationIfLi1EffLNS1J_9ScaleType4KindE0ELNS_15FloatRoundStyleE2EfEENS1_15EpilogueDefaultEEEEEvvEEEEvNT_6ParamsE --------------------------
	.section	.nv.info._ZN7cutlass13device_kernelINS_4gemm6kernel13GemmUniversalIN4cute5tupleIJiiiiEEENS1_10collective13CollectiveMmaINS1_34MainloopSm90TmaGmmaWarpSpecializedILi3ENS5_IJNS4_1CILi8EEENSA_ILi1EEESC_EEENS1_32KernelTmaWarpSpecializedPingpongEEENS5_IJNSA_ILi64EEESG_NSA_ILi128EEEEEEfNS5_IJlSC_lEEEfSJ_NS4_8TiledMMAINS4_8MMA_AtomIJNS4_4SM904GMMA29MMA_64x64x8_F32TF32TF32_SS_TNILNSN_7ScaleInE1ELSP_1EEEEEENS4_6LayoutINS5_IJSC_SC_SC_EEENS5_IJNSA_ILi0EEESU_SU_EEEEENS5_IJNS4_10UnderscoreESX_SX_EEEEENS4_13SM90_TMA_LOADENS4_14ComposedLayoutINS4_7SwizzleILi3ELi4ELi3EEENS4_18smem_ptr_flag_bitsILi32EEENSS_INS5_IJSB_NSA_ILi32EEEEEENS5_IJS16_SC_EEEEEEEvNS4_8identityENS4_23SM90_TMA_LOAD_MULTICASTES1A_vS1B_EENS_8epilogue10collective6detail29Sm90TmaWarpSpecializedAdapterINS1F_15DefaultEpilogueIfSJ_SJ_NS1E_6thread17LinearCombinationIfLi1EffLNS1J_9ScaleType4KindE0ELNS_15FloatRoundStyleE2EfEENS1_15EpilogueDefaultEEEEEvvEEEEvNT_6ParamsE,"",@"SHT_CUDA_INFO"
	.sectionflags	@""
	.align	4


	//----- nvinfo : EIATTR_CUDA_API_VERSION
	.align		4
        /*0000*/ 	.byte	0x04, 0x37
        /*0002*/ 	.short	(.L_21 - .L_20)
.L_20:
        /*0004*/ 	.word	0x00000082


	//----- nvinfo : EIATTR_KPARAM_INFO
	.align		4
.L_21:
        /*0008*/ 	.byte	0x04, 0x17
        /*000a*/ 	.short	(.L_23 - .L_22)
.L_22:
        /*000c*/ 	.word	0x00000000
        /*0010*/ 	.short	0x0000
        /*0012*/ 	.short	0x0070
        /*0014*/ 	.byte	0x00, 0xf0, 0x01, 0x10


	//----- nvinfo : EIATTR_SPARSE_MMA_MASK
	.align		4
.L_23:
        /*0018*/ 	.byte	0x03, 0x50
        /*001a*/ 	.short	0x0000


	//----- nvinfo : EIATTR_MAXREG_COUNT
	.align		4
        /*001c*/ 	.byte	0x03, 0x1b
        /*001e*/ 	.short	0x00a8


	//----- nvinfo : EIATTR_NUM_BARRIERS
	.align		4
        /*0020*/ 	.byte	0x02, 0x4c
        /*0022*/ 	.byte	0x01
	.zero		1


	//----- nvinfo : EIATTR_EXTERNS
	.align		4
        /*0024*/ 	.byte	0x04, 0x0f
        /*0026*/ 	.short	(.L_25 - .L_24)


	//   ....[0]....
	.align		4
.L_24:
        /*0028*/ 	.word	index@(__assertfail)


	//----- nvinfo : EIATTR_ANNOTATIONS
	.align		4
.L_25:
        /*002c*/ 	.byte	0x04, 0x55
        /*002e*/ 	.short	(.L_27 - .L_26)


	//   ....[0]....
.L_26:
        /*0030*/ 	.word	0x00000001
        /*0034*/ 	.byte	0x90, 0x0d, 0x00, 0x00, 0x01, 0x00, 0x00, 0x00, 0x40, 0x14, 0x00, 0x00, 0x01, 0x00, 0x00, 0x00
        /*0044*/ 	.byte	0xa0, 0x49, 0x00, 0x00, 0x01, 0x00, 0x00, 0x00, 0xf0, 0x57, 0x00, 0x00


	//----- nvinfo : EIATTR_MERCURY_ISA_VERSION
	.align		4
.L_27:
        /*0050*/ 	.byte	0x03, 0x5f
        /*0052*/ 	.short	0x0101


	//----- nvinfo : EIATTR_INT_WARP_WIDE_INSTR_OFFSETS
	.align		4
        /*0054*/ 	.byte	0x04, 0x31
        /*0056*/ 	.short	(.L_29 - .L_28)


	//   ....[0]....
.L_28:
        /*0058*/ 	.word	0x00000560


	//   ....[1]....
        /*005c*/ 	.word	0x00000580


	//   ....[2]....
        /*0060*/ 	.word	0x00000650


	//   ....[3]....
        /*0064*/ 	.word	0x000006d0


	//   ....[4]....
        /*0068*/ 	.word	0x000006f0


	//   ....[5]....
        /*006c*/ 	.word	0x00000700


	//   ....[6]....
        /*0070*/ 	.word	0x000007a0


	//   ....[7]....
        /*0074*/ 	.word	0x000007e0


	//   ....[8]....
        /*0078*/ 	.word	0x00002b80


	//----- nvinfo : EIATTR_COOP_GROUP_MASK_REGIDS
	.align		4
.L_29:
        /*007c*/ 	.byte	0x04, 0x29
        /*007e*/ 	.short	(.L_31 - .L_30)


	//   ....[0]....
.L_30:
        /*0080*/ 	.word	0xffffffff


	//   ....[1]....
        /*0084*/ 	.word	0xffffffff


	//   ....[2]....
        /*0088*/ 	.word	0xffffffff


	//   ....[3]....
        /*008c*/ 	.word	0xffffffff


	//   ....[4]....
        /*0090*/ 	.word	0xffffffff


	//   ....[5]....
        /*0094*/ 	.word	0xffffffff


	//   ....[6]....
        /*0098*/ 	.word	0xffffffff


	//----- nvinfo : EIATTR_COOP_GROUP_INSTR_OFFSETS
	.align		4
.L_31:
        /*009c*/ 	.byte	0x04, 0x28
        /*009e*/ 	.short	(.L_33 - .L_32)


	//   ....[0]....
.L_32:
        /*00a0*/ 	.word	0x00000070


	//   ....[1]....
        /*00a4*/ 	.word	0x00000080


	//   ....[2]....
        /*00a8*/ 	.word	0x00000140


	//   ....[3]....
        /*00ac*/ 	.word	0x000002f0


	//   ....[4]....
        /*00b0*/ 	.word	0x00000330


	//   ....[5]....
        /*00b4*/ 	.word	0x00000530


	//   ....[6]....
        /*00b8*/ 	.word	0x00000940


	//----- nvinfo : EIATTR_REG_RECONFIG
	.align		4
.L_33:
        /*00bc*/ 	.byte	0x01, 0x54
	.zero		2


	//----- nvinfo : EIATTR_SYSCALL_OFFSETS
	.align		4
        /*00c0*/ 	.byte	0x04, 0x46
        /*00c2*/ 	.short	(.L_35 - .L_34)


	//   ....[0]....
.L_34:
        /*00c4*/ 	.word	0x00001930


	//----- nvinfo : EIATTR_MBARRIER_INSTR_OFFSETS
	.align		4
.L_35:
        /*00c8*/ 	.byte	0x04, 0x39
        /*00ca*/ 	.short	(.L_37 - .L_36)


	//   ....[0]....
.L_36:
        /*00cc*/ 	.word	0x00000270
        /*00d0*/ 	.word	0x000000ff
        /*00d4*/ 	.word	0x00000000
        /*00d8*/ 	.short	0x0100
        /*00da*/ 	.byte	0x08
	.zero		1


	//   ....[1]....
        /*00dc*/ 	.word	0x00000280
        /*00e0*/ 	.word	0x000000ff
        /*00e4*/ 	.word	0x00000018
        /*00e8*/ 	.short	0x0100
        /*00ea*/ 	.byte	0x08
	.zero		1


	//   ....[2]....
        /*00ec*/ 	.word	0x00000290
        /*00f0*/ 	.word	0x000000ff
        /*00f4*/ 	.word	0x00000008
        /*00f8*/ 	.short	0x0100
        /*00fa*/ 	.byte	0x08
	.zero		1


	//   ....[3]....
        /*00fc*/ 	.word	0x000002a0
        /*0100*/ 	.word	0x000000ff
        /*0104*/ 	.word	0x00000020
        /*0108*/ 	.short	0x0100
        /*010a*/ 	.byte	0x08
	.zero		1


	//   ....[4]....
        /*010c*/ 	.word	0x000002b0
        /*0110*/ 	.word	0x000000ff
        /*0114*/ 	.word	0x00000010
        /*0118*/ 	.short	0x0100
        /*011a*/ 	.byte	0x08
	.zero		1


	//   ....[5]....
        /*011c*/ 	.word	0x000002c0
        /*0120*/ 	.word	0x000000ff
        /*0124*/ 	.word	0x00000028
        /*0128*/ 	.short	0x0100
        /*012a*/ 	.byte	0x08
	.zero		1


	//   ....[6]....
        /*012c*/ 	.word	0x00000810
        /*0130*/ 	.word	0x000000ff
        /*0134*/ 	.word	0x00000060
        /*0138*/ 	.short	0x0100
        /*013a*/ 	.byte	0x08
	.zero		1


	//   ....[7]....
        /*013c*/ 	.word	0x000008a0
        /*0140*/ 	.word	0x000000ff
        /*0144*/ 	.word	0x00000068
        /*0148*/ 	.short	0x0100
        /*014a*/ 	.byte	0x08
	.zero		1


	//   ....[8]....
        /*014c*/ 	.word	0x000008c0
        /*0150*/ 	.word	0x000000ff
        /*0154*/ 	.word	0x00000040
        /*0158*/ 	.short	0x0100
        /*015a*/ 	.byte	0x09
	.zero		1


	//   ....[9]....
        /*015c*/ 	.word	0x000008d0
        /*0160*/ 	.word	0x000000ff
        /*0164*/ 	.word	0x00000048
        /*0168*/ 	.short	0x0100
        /*016a*/ 	.byte	0x09
	.zero		1


	//   ....[10]....
        /*016c*/ 	.word	0x000008e0
        /*0170*/ 	.word	0x000000ff
        /*0174*/ 	.word	0x00000050
        /*0178*/ 	.short	0x0100
        /*017a*/ 	.byte	0x09
	.zero		1


	//   ....[11]....
        /*017c*/ 	.word	0x000008f0
        /*0180*/ 	.word	0x000000ff
        /*0184*/ 	.word	0x00000058
        /*0188*/ 	.short	0x0100
        /*018a*/ 	.byte	0x09
	.zero		1


	//   ....[12]....
        /*018c*/ 	.word	0x000017f0
        /*0190*/ 	.word	0x000000ff
        /*0194*/ 	.word	0xfffffff8
        /*0198*/ 	.short	0x010a
        /*019a*/ 	.byte	0x2b
	.zero		1


	//   ....[13]....
        /*019c*/ 	.word	0x000019b0
        /*01a0*/ 	.word	0x00000003
        /*01a4*/ 	.word	0x00000000
        /*01a8*/ 	.short	0x010a
        /*01aa*/ 	.byte	0x3f
	.zero		1


	//   ....[14]....
        /*01ac*/ 	.word	0x000019f0
        /*01b0*/ 	.word	0x00000003
        /*01b4*/ 	.word	0x00000000
        /*01b8*/ 	.short	0x010a
        /*01ba*/ 	.byte	0x3f
	.zero		1


	//   ....[15]....
        /*01bc*/ 	.word	0x00002230
        /*01c0*/ 	.word	0x000000ff
        /*01c4*/ 	.word	0x00000000
        /*01c8*/ 	.short	0x010a
        /*01ca*/ 	.byte	0x05
	.zero		1


	//   ....[16]....
        /*01cc*/ 	.word	0x00002270
        /*01d0*/ 	.word	0x000000ff
        /*01d4*/ 	.word	0x00000000
        /*01d8*/ 	.short	0x010a
        /*01da*/ 	.byte	0x05
	.zero		1


	//   ....[17]....
        /*01dc*/ 	.word	0x00002a10
        /*01e0*/ 	.word	0x00000005
        /*01e4*/ 	.word	0x00000000
        /*01e8*/ 	.short	0x0101
        /*01ea*/ 	.byte	0x3f
	.zero		1


	//   ....[18]....
        /*01ec*/ 	.word	0x00002b20
        /*01f0*/ 	.word	0x00000003
        /*01f4*/ 	.word	0x00000000
        /*01f8*/ 	.short	0x0101
        /*01fa*/ 	.byte	0x29
	.zero		1


	//   ....[19]....
        /*01fc*/ 	.word	0x00002c20
        /*0200*/ 	.word	0x00000003
        /*0204*/ 	.word	0x00000000
        /*0208*/ 	.short	0x0101
        /*020a*/ 	.byte	0x3f
	.zero		1


	//   ....[20]....
        /*020c*/ 	.word	0x00002ca0
        /*0210*/ 	.word	0x000000ff
        /*0214*/ 	.word	0x00000008
        /*0218*/ 	.short	0x010a
        /*021a*/ 	.byte	0x2b
	.zero		1


	//   ....[21]....
        /*021c*/ 	.word	0x000049e0
        /*0220*/ 	.word	0x00000000
        /*0224*/ 	.word	0x00000000
        /*0228*/ 	.short	0x0101
        /*022a*/ 	.byte	0x29
	.zero		1


	//   ....[22]....
        /*022c*/ 	.word	0x00005320
        /*0230*/ 	.word	0x0000000d
        /*0234*/ 	.word	0x00000018
        /*0238*/ 	.short	0x010a
        /*023a*/ 	.byte	0x3f
	.zero		1


	//   ....[23]....
        /*023c*/ 	.word	0x00005920
        /*0240*/ 	.word	0x00000006
        /*0244*/ 	.word	0x00000068
        /*0248*/ 	.short	0x0101
        /*024a*/ 	.byte	0x3f
	.zero		1


	//   ....[24]....
        /*024c*/ 	.word	0x00006050
        /*0250*/ 	.word	0x00000007
        /*0254*/ 	.word	0x00000000
        /*0258*/ 	.short	0x010a
        /*025a*/ 	.byte	0x3f
	.zero		1


	//   ....[25]....
        /*025c*/ 	.word	0x000060d0
        /*0260*/ 	.word	0x00000004
        /*0264*/ 	.word	0x00000000
        /*0268*/ 	.short	0x010a
        /*026a*/ 	.byte	0x3f
	.zero		1


	//   ....[26]....
        /*026c*/ 	.word	0x00006160
        /*0270*/ 	.word	0x00000005
        /*0274*/ 	.word	0x00000000
        /*0278*/ 	.short	0x010a
        /*027a*/ 	.byte	0x3f
	.zero		1


	//   ....[27]....
        /*027c*/ 	.word	0x000061d0
        /*0280*/ 	.word	0x00000003
        /*0284*/ 	.word	0xfffffff8
        /*0288*/ 	.short	0x010a
        /*028a*/ 	.byte	0x3f
	.zero		1


	//   ....[28]....
        /*028c*/ 	.word	0x00006220
        /*0290*/ 	.word	0x00000003
        /*0294*/ 	.word	0x00000000
        /*0298*/ 	.short	0x010a
        /*029a*/ 	.byte	0x3f
	.zero		1


	//   ....[29]....
        /*029c*/ 	.word	0x00006280
        /*02a0*/ 	.word	0x00000005
        /*02a4*/ 	.word	0x00000000
        /*02a8*/ 	.short	0x010a
        /*02aa*/ 	.byte	0x3f
	.zero		1


	//   ....[30]....
        /*02ac*/ 	.word	0x000062e0
        /*02b0*/ 	.word	0x00000003
        /*02b4*/ 	.word	0x00000008
        /*02b8*/ 	.short	0x010a
        /*02ba*/ 	.byte	0x3f
	.zero		1


	//   ....[31]....
        /*02bc*/ 	.word	0x000063b0
        /*02c0*/ 	.word	0x0000000d
        /*02c4*/ 	.word	0x00000018
        /*02c8*/ 	.short	0x010a
        /*02ca*/ 	.byte	0x3f
	.zero		1


	//   ....[32]....
        /*02cc*/ 	.word	0x00006480
        /*02d0*/ 	.word	0x00000007
        /*02d4*/ 	.word	0x00000000
        /*02d8*/ 	.short	0x010a
        /*02da*/ 	.byte	0x3f
	.zero		1


	//   ....[33]....
        /*02dc*/ 	.word	0x000064d0
        /*02e0*/ 	.word	0x00000004
        /*02e4*/ 	.word	0x00000000
        /*02e8*/ 	.short	0x010a
        /*02ea*/ 	.byte	0x3f
	.zero		1


	//----- nvinfo : EIATTR_NUM_MBARRIERS
	.align		4
.L_37:
        /*02ec*/ 	.byte	0x03, 0x38
        /*02ee*/ 	.short	0x000c


	//----- nvinfo : EIATTR_EXIT_INSTR_OFFSETS
	.align		4
        /*02f0*/ 	.byte	0x04, 0x1c
        /*02f2*/ 	.short	(.L_39 - .L_38)


	//   ....[0]....
.L_38:
        /*02f4*/ 	.word	0x000013d0


	//   ....[1]....
        /*02f8*/ 	.word	0x00001430


	//   ....[2]....
        /*02fc*/ 	.word	0x00005000


	//   ....[3]....
        /*0300*/ 	.word	0x00005030


	//   ....[4]....
        /*0304*/ 	.word	0x000061b0


	//----- nvinfo : EIATTR_MAX_THREADS
	.align		4
.L_39:
        /*0308*/ 	.byte	0x04, 0x05
        /*030a*/ 	.short	(.L_41 - .L_40)
.L_40:
        /*030c*/ 	.word	0x00000180
        /*0310*/ 	.word	0x00000001
        /*0314*/ 	.word	0x00000001


	//----- nvinfo : EIATTR_CRS_STACK_SIZE
	.align		4
.L_41:
        /*0318*/ 	.byte	0x04, 0x1e
        /*031a*/ 	.short	(.L_43 - .L_42)
.L_42:
        /*031c*/ 	.word	0x00000000


	//----- nvinfo : EIATTR_CBANK_PARAM_SIZE
	.align		4
.L_43:
        /*0320*/ 	.byte	0x03, 0x19
        /*0322*/ 	.short	0x0470


	//----- nvinfo : EIATTR_PARAM_CBANK
	.align		4
        /*0324*/ 	.byte	0x04, 0x0a
        /*0326*/ 	.short	(.L_45 - .L_44)
	.align		4
.L_44:
        /*0328*/ 	.word	index@(.nv.constant0._ZN7cutlass13device_kernelINS_4gemm6kernel13GemmUniversalIN4cute5tupleIJiiiiEEENS1_10collective13CollectiveMmaINS1_34MainloopSm90TmaGmmaWarpSpecializedILi3ENS5_IJNS4_1CILi8EEENSA_ILi1EEESC_EEENS1_32KernelTmaWarpSpecializedPingpongEEENS5_IJNSA_ILi64EEESG_NSA_ILi128EEEEEEfNS5_IJlSC_lEEEfSJ_NS4_8TiledMMAINS4_8MMA_AtomIJNS4_4SM904GMMA29MMA_64x64x8_F32TF32TF32_SS_TNILNSN_7ScaleInE1ELSP_1EEEEEENS4_6LayoutINS5_IJSC_SC_SC_EEENS5_IJNSA_ILi0EEESU_SU_EEEEENS5_IJNS4_10UnderscoreESX_SX_EEEEENS4_13SM90_TMA_LOADENS4_14ComposedLayoutINS4_7SwizzleILi3ELi4ELi3EEENS4_18smem_ptr_flag_bitsILi32EEENSS_INS5_IJSB_NSA_ILi32EEEEEENS5_IJS16_SC_EEEEEEEvNS4_8identityENS4_23SM90_TMA_LOAD_MULTICASTES1A_vS1B_EENS_8epilogue10collective6detail29Sm90TmaWarpSpecializedAdapterINS1F_15DefaultEpilogueIfSJ_SJ_NS1E_6thread17LinearCombinationIfLi1EffLNS1J_9ScaleType4KindE0ELNS_15FloatRoundStyleE2EfEENS1_15EpilogueDefaultEEEEEvvEEEEvNT_6ParamsE)
        /*032c*/ 	.short	0x0210
        /*032e*/ 	.short	0x0470


	//----- nvinfo : EIATTR_SW_WAR
	.align		4
.L_45:
        /*0330*/ 	.byte	0x04, 0x36
        /*0332*/ 	.short	(.L_47 - .L_46)
.L_46:
        /*0334*/ 	.word	0x00000008
.L_47:


//--------------------- .nv.callgraph             --------------------------
	.section	.nv.callgraph,"",@"SHT_CUDA_CALLGRAPH"
	.align	4
	.sectionentsize	8
	.align		4
        /*0000*/ 	.word	0x00000000
	.align		4
        /*0004*/ 	.word	0xffffffff
	.align		4
        /*0008*/ 	.word	index@(_ZN7cutlass13device_kernelINS_4gemm6kernel13GemmUniversalIN4cute5tupleIJiiiiEEENS1_10collective13CollectiveMmaINS1_34MainloopSm90TmaGmmaWarpSpecializedILi3ENS5_IJNS4_1CILi8EEENSA_ILi1EEESC_EEENS1_32KernelTmaWarpSpecializedPingpongEEENS5_IJNSA_ILi64EEESG_NSA_ILi128EEEEEEfNS5_IJlSC_lEEEfSJ_NS4_8TiledMMAINS4_8MMA_AtomIJNS4_4SM904GMMA29MMA_64x64x8_F32TF32TF32_SS_TNILNSN_7ScaleInE1ELSP_1EEEEEENS4_6LayoutINS5_IJSC_SC_SC_EEENS5_IJNSA_ILi0EEESU_SU_EEEEENS5_IJNS4_10UnderscoreESX_SX_EEEEENS4_13SM90_TMA_LOADENS4_14ComposedLayoutINS4_7SwizzleILi3ELi4ELi3EEENS4_18smem_ptr_flag_bitsILi32EEENSS_INS5_IJSB_NSA_ILi32EEEEEENS5_IJS16_SC_EEEEEEEvNS4_8identityENS4_23SM90_TMA_LOAD_MULTICASTES1A_vS1B_EENS_8epilogue10collective6detail29Sm90TmaWarpSpecializedAdapterINS1F_15DefaultEpilogueIfSJ_SJ_NS1E_6thread17LinearCombinationIfLi1EffLNS1J_9ScaleType4KindE0ELNS_15FloatRoundStyleE2EfEENS1_15EpilogueDefaultEEEEEvvEEEEvNT_6ParamsE)
	.align		4
        /*000c*/ 	.word	index@(__assertfail)
	.align		4
        /*0010*/ 	.word	0x00000000
	.align		4
        /*0014*/ 	.word	0xfffffffe
	.align		4
        /*0018*/ 	.word	0x00000000
	.align		4
        /*001c*/ 	.word	0xfffffffd
	.align		4
        /*0020*/ 	.word	0x00000000
	.align		4
        /*0024*/ 	.word	0xfffffffc


//--------------------- .nv.constant4             --------------------------
	.section	.nv.constant4,"a",@progbits
	.align	8
	.align		8
.nv.constant4:
        /*0000*/ 	.dword	__assertfail
	.align		8
        /*0008*/ 	.dword	__unnamed_1
	.align		8
        /*0010*/ 	.dword	_ZN40_INTERNAL_05f9009a_4_k_cu_2e2a0eaf_178894cuda3std3__45__cpo5beginE
	.align		8
        /*0018*/ 	.dword	_ZN40_INTERNAL_05f9009a_4_k_cu_2e2a0eaf_178894cuda3std3__45__cpo3endE
	.align		8
        /*0020*/ 	.dword	_ZN40_INTERNAL_05f9009a_4_k_cu_2e2a0eaf_178894cuda3std3__45__cpo6cbeginE
	.align		8
        /*0028*/ 	.dword	_ZN40_INTERNAL_05f9009a_4_k_cu_2e2a0eaf_178894cuda3std3__45__cpo4cendE
	.align		8
        /*0030*/ 	.dword	_ZN40_INTERNAL_05f9009a_4_k_cu_2e2a0eaf_178894cuda3std3__442_GLOBAL__N__05f9009a_4_k_cu_2e2a0eaf_178896ignoreE
	.align		8
        /*0038*/ 	.dword	_ZN40_INTERNAL_05f9009a_4_k_cu_2e2a0eaf_178894cuda3std3__419piecewise_constructE
	.align		8
        /*0040*/ 	.dword	_ZN40_INTERNAL_05f9009a_4_k_cu_2e2a0eaf_178894cuda3std3__48in_placeE
	.align		8
        /*0048*/ 	.dword	_ZN40_INTERNAL_05f9009a_4_k_cu_2e2a0eaf_178894cuda3std6ranges3__45__cpo4swapE
	.align		8
        /*0050*/ 	.dword	_ZN40_INTERNAL_05f9009a_4_k_cu_2e2a0eaf_178894cuda3std6ranges3__45__cpo9iter_moveE
	.align		8
        /*0058*/ 	.dword	_ZN40_INTERNAL_05f9009a_4_k_cu_2e2a0eaf_178894cute7productE
	.align		8
        /*0060*/ 	.dword	_ZN40_INTERNAL_05f9009a_4_k_cu_2e2a0eaf_178894cute1_E
	.align		8
        /*0068*/ 	.dword	$str$22
	.align		8
        /*0070*/ 	.dword	$str$23


//--------------------- .text._ZN7cutlass13device_kernelINS_4gemm6kernel13GemmUniversalIN4cute5tupleIJiiiiEEENS1_10collective13CollectiveMmaINS1_34MainloopSm90TmaGmmaWarpSpecializedILi3ENS5_IJNS4_1CILi8EEENSA_ILi1EEESC_EEENS1_32KernelTmaWarpSpecializedPingpongEEENS5_IJNSA_ILi64EEESG_NSA_ILi128EEEEEEfNS5_IJlSC_lEEEfSJ_NS4_8TiledMMAINS4_8MMA_AtomIJNS4_4SM904GMMA29MMA_64x64x8_F32TF32TF32_SS_TNILNSN_7ScaleInE1ELSP_1EEEEEENS4_6LayoutINS5_IJSC_SC_SC_EEENS5_IJNSA_ILi0EEESU_SU_EEEEENS5_IJNS4_10UnderscoreESX_SX_EEEEENS4_13SM90_TMA_LOADENS4_14ComposedLayoutINS4_7SwizzleILi3ELi4ELi3EEENS4_18smem_ptr_flag_bitsILi32EEENSS_INS5_IJSB_NSA_ILi32EEEEEENS5_IJS16_SC_EEEEEEEvNS4_8identityENS4_23SM90_TMA_LOAD_MULTICASTES1A_vS1B_EENS_8epilogue10collective6detail29Sm90TmaWarpSpecializedAdapterINS1F_15DefaultEpilogueIfSJ_SJ_NS1E_6thread17LinearCombinationIfLi1EffLNS1J_9ScaleType4KindE0ELNS_15FloatRoundStyleE2EfEENS1_15EpilogueDefaultEEEEEvvEEEEvNT_6ParamsE --------------------------
	.section	.text._ZN7cutlass13device_kernelINS_4gemm6kernel13GemmUniversalIN4cute5tupleIJiiiiEEENS1_10collective13CollectiveMmaINS1_34MainloopSm90TmaGmmaWarpSpecializedILi3ENS5_IJNS4_1CILi8EEENSA_ILi1EEESC_EEENS1_32KernelTmaWarpSpecializedPingpongEEENS5_IJNSA_ILi64EEESG_NSA_ILi128EEEEEEfNS5_IJlSC_lEEEfSJ_NS4_8TiledMMAINS4_8MMA_AtomIJNS4_4SM904GMMA29MMA_64x64x8_F32TF32TF32_SS_TNILNSN_7ScaleInE1ELSP_1EEEEEENS4_6LayoutINS5_IJSC_SC_SC_EEENS5_IJNSA_ILi0EEESU_SU_EEEEENS5_IJNS4_10UnderscoreESX_SX_EEEEENS4_13SM90_TMA_LOADENS4_14ComposedLayoutINS4_7SwizzleILi3ELi4ELi3EEENS4_18smem_ptr_flag_bitsILi32EEENSS_INS5_IJSB_NSA_ILi32EEEEEENS5_IJS16_SC_EEEEEEEvNS4_8identityENS4_23SM90_TMA_LOAD_MULTICASTES1A_vS1B_EENS_8epilogue10collective6detail29Sm90TmaWarpSpecializedAdapterINS1F_15DefaultEpilogueIfSJ_SJ_NS1E_6thread17LinearCombinationIfLi1EffLNS1J_9ScaleType4KindE0ELNS_15FloatRoundStyleE2EfEENS1_15EpilogueDefaultEEEEEvvEEEEvNT_6ParamsE,"ax",@progbits
	.align	128
.text._ZN7cutlass13device_kernelINS_4gemm6kernel13GemmUniversalIN4cute5tupleIJiiiiEEENS1_10collective13CollectiveMmaINS1_34MainloopSm90TmaGmmaWarpSpecializedILi3ENS5_IJNS4_1CILi8EEENSA_ILi1EEESC_EEENS1_32KernelTmaWarpSpecializedPingpongEEENS5_IJNSA_ILi64EEESG_NSA_ILi128EEEEEEfNS5_IJlSC_lEEEfSJ_NS4_8TiledMMAINS4_8MMA_AtomIJNS4_4SM904GMMA29MMA_64x64x8_F32TF32TF32_SS_TNILNSN_7ScaleInE1ELSP_1EEEEEENS4_6LayoutINS5_IJSC_SC_SC_EEENS5_IJNSA_ILi0EEESU_SU_EEEEENS5_IJNS4_10UnderscoreESX_SX_EEEEENS4_13SM90_TMA_LOADENS4_14ComposedLayoutINS4_7SwizzleILi3ELi4ELi3EEENS4_18smem_ptr_flag_bitsILi32EEENSS_INS5_IJSB_NSA_ILi32EEEEEENS5_IJS16_SC_EEEEEEEvNS4_8identityENS4_23SM90_TMA_LOAD_MULTICASTES1A_vS1B_EENS_8epilogue10collective6detail29Sm90TmaWarpSpecializedAdapterINS1F_15DefaultEpilogueIfSJ_SJ_NS1E_6thread17LinearCombinationIfLi1EffLNS1J_9ScaleType4KindE0ELNS_15FloatRoundStyleE2EfEENS1_15EpilogueDefaultEEEEEvvEEEEvNT_6ParamsE:
        .type           _ZN7cutlass13device_kernelINS_4gemm6kernel13GemmUniversalIN4cute5tupleIJiiiiEEENS1_10collective13CollectiveMmaINS1_34MainloopSm90TmaGmmaWarpSpecializedILi3ENS5_IJNS4_1CILi8EEENSA_ILi1EEESC_EEENS1_32KernelTmaWarpSpecializedPingpongEEENS5_IJNSA_ILi64EEESG_NSA_ILi128EEEEEEfNS5_IJlSC_lEEEfSJ_NS4_8TiledMMAINS4_8MMA_AtomIJNS4_4SM904GMMA29MMA_64x64x8_F32TF32TF32_SS_TNILNSN_7ScaleInE1ELSP_1EEEEEENS4_6LayoutINS5_IJSC_SC_SC_EEENS5_IJNSA_ILi0EEESU_SU_EEEEENS5_IJNS4_10UnderscoreESX_SX_EEEEENS4_13SM90_TMA_LOADENS4_14ComposedLayoutINS4_7SwizzleILi3ELi4ELi3EEENS4_18smem_ptr_flag_bitsILi32EEENSS_INS5_IJSB_NSA_ILi32EEEEEENS5_IJS16_SC_EEEEEEEvNS4_8identityENS4_23SM90_TMA_LOAD_MULTICASTES1A_vS1B_EENS_8epilogue10collective6detail29Sm90TmaWarpSpecializedAdapterINS1F_15DefaultEpilogueIfSJ_SJ_NS1E_6thread17LinearCombinationIfLi1EffLNS1J_9ScaleType4KindE0ELNS_15FloatRoundStyleE2EfEENS1_15EpilogueDefaultEEEEEvvEEEEvNT_6ParamsE,@function
        .size           _ZN7cutlass13device_kernelINS_4gemm6kernel13GemmUniversalIN4cute5tupleIJiiiiEEENS1_10collective13CollectiveMmaINS1_34MainloopSm90TmaGmmaWarpSpecializedILi3ENS5_IJNS4_1CILi8EEENSA_ILi1EEESC_EEENS1_32KernelTmaWarpSpecializedPingpongEEENS5_IJNSA_ILi64EEESG_NSA_ILi128EEEEEEfNS5_IJlSC_lEEEfSJ_NS4_8TiledMMAINS4_8MMA_AtomIJNS4_4SM904GMMA29MMA_64x64x8_F32TF32TF32_SS_TNILNSN_7ScaleInE1ELSP_1EEEEEENS4_6LayoutINS5_IJSC_SC_SC_EEENS5_IJNSA_ILi0EEESU_SU_EEEEENS5_IJNS4_10UnderscoreESX_SX_EEEEENS4_13SM90_TMA_LOADENS4_14ComposedLayoutINS4_7SwizzleILi3ELi4ELi3EEENS4_18smem_ptr_flag_bitsILi32EEENSS_INS5_IJSB_NSA_ILi32EEEEEENS5_IJS16_SC_EEEEEEEvNS4_8identityENS4_23SM90_TMA_LOAD_MULTICASTES1A_vS1B_EENS_8epilogue10collective6detail29Sm90TmaWarpSpecializedAdapterINS1F_15DefaultEpilogueIfSJ_SJ_NS1E_6thread17LinearCombinationIfLi1EffLNS1J_9ScaleType4KindE0ELNS_15FloatRoundStyleE2EfEENS1_15EpilogueDefaultEEEEEvvEEEEvNT_6ParamsE,(.L_x_135 - _ZN7cutlass13device_kernelINS_4gemm6kernel13GemmUniversalIN4cute5tupleIJiiiiEEENS1_10collective13CollectiveMmaINS1_34MainloopSm90TmaGmmaWarpSpecializedILi3ENS5_IJNS4_1CILi8EEENSA_ILi1EEESC_EEENS1_32KernelTmaWarpSpecializedPingpongEEENS5_IJNSA_ILi64EEESG_NSA_ILi128EEEEEEfNS5_IJlSC_lEEEfSJ_NS4_8TiledMMAINS4_8MMA_AtomIJNS4_4SM904GMMA29MMA_64x64x8_F32TF32TF32_SS_TNILNSN_7ScaleInE1ELSP_1EEEEEENS4_6LayoutINS5_IJSC_SC_SC_EEENS5_IJNSA_ILi0EEESU_SU_EEEEENS5_IJNS4_10UnderscoreESX_SX_EEEEENS4_13SM90_TMA_LOADENS4_14ComposedLayoutINS4_7SwizzleILi3ELi4ELi3EEENS4_18smem_ptr_flag_bitsILi32EEENSS_INS5_IJSB_NSA_ILi32EEEEEENS5_IJS16_SC_EEEEEEEvNS4_8identityENS4_23SM90_TMA_LOAD_MULTICASTES1A_vS1B_EENS_8epilogue10collective6detail29Sm90TmaWarpSpecializedAdapterINS1F_15DefaultEpilogueIfSJ_SJ_NS1E_6thread17LinearCombinationIfLi1EffLNS1J_9ScaleType4KindE0ELNS_15FloatRoundStyleE2EfEENS1_15EpilogueDefaultEEEEEvvEEEEvNT_6ParamsE)
        .other          _ZN7cutlass13device_kernelINS_4gemm6kernel13GemmUniversalIN4cute5tupleIJiiiiEEENS1_10collective13CollectiveMmaINS1_34MainloopSm90TmaGmmaWarpSpecializedILi3ENS5_IJNS4_1CILi8EEENSA_ILi1EEESC_EEENS1_32KernelTmaWarpSpecializedPingpongEEENS5_IJNSA_ILi64EEESG_NSA_ILi128EEEEEEfNS5_IJlSC_lEEEfSJ_NS4_8TiledMMAINS4_8MMA_AtomIJNS4_4SM904GMMA29MMA_64x64x8_F32TF32TF32_SS_TNILNSN_7ScaleInE1ELSP_1EEEEEENS4_6LayoutINS5_IJSC_SC_SC_EEENS5_IJNSA_ILi0EEESU_SU_EEEEENS5_IJNS4_10UnderscoreESX_SX_EEEEENS4_13SM90_TMA_LOADENS4_14ComposedLayoutINS4_7SwizzleILi3ELi4ELi3EEENS4_18smem_ptr_flag_bitsILi32EEENSS_INS5_IJSB_NSA_ILi32EEEEEENS5_IJS16_SC_EEEEEEEvNS4_8identityENS4_23SM90_TMA_LOAD_MULTICASTES1A_vS1B_EENS_8epilogue10collective6detail29Sm90TmaWarpSpecializedAdapterINS1F_15DefaultEpilogueIfSJ_SJ_NS1E_6thread17LinearCombinationIfLi1EffLNS1J_9ScaleType4KindE0ELNS_15FloatRoundStyleE2EfEENS1_15EpilogueDefaultEEEEEvvEEEEvNT_6ParamsE,@"STO_CUDA_ENTRY STV_DEFAULT"
_ZN7cutlass13device_kernelINS_4gemm6kernel13GemmUniversalIN4cute5tupleIJiiiiEEENS1_10collective13CollectiveMmaINS1_34MainloopSm90TmaGmmaWarpSpecializedILi3ENS5_IJNS4_1CILi8EEENSA_ILi1EEESC_EEENS1_32KernelTmaWarpSpecializedPingpongEEENS5_IJNSA_ILi64EEESG_NSA_ILi128EEEEEEfNS5_IJlSC_lEEEfSJ_NS4_8TiledMMAINS4_8MMA_AtomIJNS4_4SM904GMMA29MMA_64x64x8_F32TF32TF32_SS_TNILNSN_7ScaleInE1ELSP_1EEEEEENS4_6LayoutINS5_IJSC_SC_SC_EEENS5_IJNSA_ILi0EEESU_SU_EEEEENS5_IJNS4_10UnderscoreESX_SX_EEEEENS4_13SM90_TMA_LOADENS4_14ComposedLayoutINS4_7SwizzleILi3ELi4ELi3EEENS4_18smem_ptr_flag_bitsILi32EEENSS_INS5_IJSB_NSA_ILi32EEEEEENS5_IJS16_SC_EEEEEEEvNS4_8identityENS4_23SM90_TMA_LOAD_MULTICASTES1A_vS1B_EENS_8epilogue10collective6detail29Sm90TmaWarpSpecializedAdapterINS1F_15DefaultEpilogueIfSJ_SJ_NS1E_6thread17LinearCombinationIfLi1EffLNS1J_9ScaleType4KindE0ELNS_15FloatRoundStyleE2EfEENS1_15EpilogueDefaultEEEEEvvEEEEvNT_6ParamsE:
[----:B------:R-:W0:Y:S02]  /*0000*/  LDC R1, c[0x0][0x28] ;  /* 0x00000a00ff017b82 */ /* 0x000e240000000800 */
[----:B0-----:R-:W-:Y:S01]  /*0010*/  VIADD R1, R1, 0xfffffff8 ;  /* 0xfffffff801017836 */ /* 0x001fe20000000000 */
[----:B------:R-:W0:Y:S01]  /*0020*/  S2R R4, SR_TID.X ;  /* 0x0000000000047919 */ /* 0x000e220000002100 */
[----:B------:R-:W-:Y:S01]  /*0030*/  ELECT P0, URZ, PT ;  /* 0x00000000003f782f */ /* 0x000fe20003800000 */
[----:B------:R-:W-:Y:S01]  /*0040*/  BSSY B0, `(.L_x_0) ;  /* 0x000000f000007945 */ /* 0x000fe20003800000 */
[--C-:B0-----:R-:W-:Y:S02]  /*0050*/  SHF.R.U32.HI R0, RZ, 0x5, R4.reuse ;  /* 0x00000005ff007819 */ /* 0x101fe40000011604 */
[----:B------:R-:W-:-:S03]  /*0060*/  SHF.R.U32.HI R7, RZ, 0x7, R4 ;  /* 0x00000007ff077819 */ /* 0x000fc60000011604 */
[----:B------:R-:W0:Y:S04]  /*0070*/  SHFL.IDX PT, R2, R0, RZ, 0x1f ;  /* 0x00001fff00027589 */ /* 0x000e2800000e0000 */
[----:B------:R1:W2:Y:S01]  /*0080*/  SHFL.IDX PT, R10, R7, RZ, 0x1f ;  /* 0x00001fff070a7589 */ /* 0x0002a200000e0000 */
[----:B0-----:R-:W-:-:S13]  /*0090*/  ISETP.NE.OR P0, PT, R2, RZ, !P0 ;  /* 0x000000ff0200720c */ /* 0x001fda0004705670 */
[----:B-12---:R-:W-:Y:S05]  /*00a0*/  @P0 BRA `(.L_x_1) ;  /* 0x0000000000200947 */ /* 0x006fea0003800000 */
[----:B------:R-:W-:Y:S02]  /*00b0*/  ULDC.64 UR4, c[0x0][0x198] ;  /* 0x0000660000047ab9 */ /* 0x000fe40000000a00 */
[----:B------:R-:W-:Y:S02]  /*00c0*/  UIADD3 UR6, UP0, UR4, 0xf0, URZ ;  /* 0x000000f004067890 */ /* 0x000fe4000ff1e03f */
[----:B------:R-:W-:Y:S02]  /*00d0*/  UIADD3 UR4, UP1, UR4, 0x1f0, URZ ;  /* 0x000001f004047890 */ /* 0x000fe4000ff3e03f */
[----:B------:R-:W-:Y:S02]  /*00e0*/  UIADD3.X UR7, URZ, UR5, URZ, UP0, !UPT ;  /* 0x000000053f077290 */ /* 0x000fe400087fe43f */
[----:B------:R-:W-:-:S07]  /*00f0*/  UIADD3.X UR5, URZ, UR5, URZ, UP1, !UPT ;  /* 0x000000053f057290 */ /* 0x000fce0008ffe43f */
[----:B------:R0:W-:Y:S02]  /*0100*/  UTMACCTL.PF [UR6] ;  /* 0x00000000060079b9 */ /* 0x0001e40008040000 */
[----:B------:R0:W-:Y:S02]  /*0110*/  UTMACCTL.PF [UR4] ;  /* 0x00000000040079b9 */ /* 0x0001e40008040000 */
[----:B0-----:R-:W-:Y:S01]  /*0120*/  NOP ;  /* 0x0000000000007918 */ /* 0x001fe20000000000 */
.L_x_1:
[----:B------:R-:W-:Y:S05]  /*0130*/  BSYNC B0 ;  /* 0x0000000000007941 */ /* 0x000fea0003800000 */
.L_x_0:
[----:B------:R-:W0:Y:S01]  /*0140*/  SHFL.IDX PT, R9, R0, RZ, 0x1f ;  /* 0x00001fff00097589 */ /* 0x000e2200000e0000 */
[----:B------:R-:W-:-:S04]  /*0150*/  SHF.R.S32.HI R3, RZ, 0x1f, R4 ;  /* 0x0000001fff037819 */ /* 0x000fc80000011404 */
[----:B------:R-:W-:-:S04]  /*0160*/  LEA.HI R3, R3, R4, RZ, 0x7 ;  /* 0x0000000403037211 */ /* 0x000fc800078f38ff */
[----:B------:R-:W-:Y:S02]  /*0170*/  LOP3.LUT R3, R3, 0xffffff80, RZ, 0xc0, !PT ;  /* 0xffffff8003037812 */ /* 0x000fe400078ec0ff */
[----:B0-----:R-:W-:-:S13]  /*0180*/  ISETP.NE.AND P0, PT, R9, RZ, PT ;  /* 0x000000ff0900720c */ /* 0x001fda0003f05270 */
[----:B------:R-:W-:Y:S05]  /*0190*/  @P0 BRA `(.L_x_2) ;  /* 0x0000000000500947 */ /* 0x000fea0003800000 */
[----:B------:R-:W0:Y:S01]  /*01a0*/  S2UR UR8, SR_CgaCtaId ;  /* 0x00000000000879c3 */ /* 0x000e220000008800 */
[----:B------:R-:W-:Y:S01]  /*01b0*/  UMOV UR4, 0x400 ;  /* 0x0000040000047882 */ /* 0x000fe20000000000 */
[----:B------:R-:W-:Y:S01]  /*01c0*/  UMOV UR5, 0x1 ;  /* 0x0000000100057882 */ /* 0x000fe20000000000 */
[----:B------:R-:W-:Y:S01]  /*01d0*/  UMOV UR6, 0x8 ;  /* 0x0000000800067882 */ /* 0x000fe20000000000 */
[----:B------:R-:W-:Y:S01]  /*01e0*/  ELECT P0, URZ, PT ;  /* 0x00000000003f782f */ /* 0x000fe20003800000 */
[----:B------:R-:W-:-:S04]  /*01f0*/  UIADD3 UR6, -UR6, 0x100000, URZ ;  /* 0x0010000006067890 */ /* 0x000fc8000fffe13f */
[----:B------:R-:W-:Y:S02]  /*0200*/  USHF.L.U32 UR7, UR6, 0xb, URZ ;  /* 0x0000000b06077899 */ /* 0x000fe4000800063f */
[----:B------:R-:W-:Y:S02]  /*0210*/  USHF.L.U32 UR6, UR6, 0x1, URZ ;  /* 0x0000000106067899 */ /* 0x000fe4000800063f */
[----:B0-----:R-:W-:Y:S02]  /*0220*/  ULEA UR8, UR8, UR4, 0x18 ;  /* 0x0000000408087291 */ /* 0x001fe4000f8ec03f */
[----:B------:R-:W-:-:S04]  /*0230*/  UIADD3 UR4, -UR5, 0x100000, URZ ;  /* 0x0010000005047890 */ /* 0x000fc8000fffe13f */
[----:B------:R-:W-:Y:S02]  /*0240*/  USHF.L.U32 UR5, UR4, 0xb, URZ ;  /* 0x0000000b04057899 */ /* 0x000fe4000800063f */
[----:B------:R-:W-:Y:S01]  /*0250*/  USHF.L.U32 UR4, UR4, 0x1, URZ ;  /* 0x0000000104047899 */ /* 0x000fe2000800063f */
[----:B------:R-:W0:Y:S11]  /*0260*/  FENCE.VIEW.ASYNC.S ;  /* 0x00000000000073c6 */ /* 0x000e360000000000 */
[----:B0-----:R0:W1:Y:S01]  /*0270*/  SYNCS.EXCH.64 URZ, [UR8], UR4 ;  /* 0x00000004083f75b2 */ /* 0x0010620008000100 */
[----:B------:R0:W2:Y:S01]  /*0280*/  SYNCS.EXCH.64 URZ, [UR8+0x18], UR6 ;  /* 0x00001806083f75b2 */ /* 0x0000a20008000100 */
[----:B------:R0:W3:Y:S01]  /*0290*/  SYNCS.EXCH.64 URZ, [UR8+0x8], UR4 ;  /* 0x00000804083f75b2 */ /* 0x0000e20008000100 */
[----:B------:R0:W4:Y:S01]  /*02a0*/  SYNCS.EXCH.64 URZ, [UR8+0x20], UR6 ;  /* 0x00002006083f75b2 */ /* 0x0001220008000100 */
[----:B------:R0:W0:Y:S01]  /*02b0*/  SYNCS.EXCH.64 URZ, [UR8+0x10], UR4 ;  /* 0x00001004083f75b2 */ /* 0x0000220008000100 */
[----:B------:R0:W0:Y:S01]  /*02c0*/  SYNCS.EXCH.64 URZ, [UR8+0x28], UR6 ;  /* 0x00002806083f75b2 */ /* 0x0000220008000100 */
[----:B------:R-:W-:Y:S01]  /*02d0*/  NOP ;  /* 0x0000000000007918 */ /* 0x000fe20000000000 */
.L_x_2:
[----:B------:R-:W5:Y:S01]  /*02e0*/  S2UR UR12, SR_CTAID.X ;  /* 0x00000000000c79c3 */ /* 0x000f620000002500 */
[----:B------:R-:W1:Y:S01]  /*02f0*/  SHFL.IDX PT, R16, R0, RZ, 0x1f ;  /* 0x00001fff00107589 */ /* 0x000e6200000e0000 */
[----:B------:R-:W-:Y:S01]  /*0300*/  IMAD.IADD R5, R4, 0x1, -R3 ;  /* 0x0000000104057824 */ /* 0x000fe200078e0a03 */
[----:B------:R-:W-:Y:S02]  /*0310*/  SHF.R.S32.HI R14, RZ, 0x1f, R9 ;  /* 0x0000001fff0e7819 */ /* 0x000fe40000011409 */
[----:B------:R-:W-:Y:S01]  /*0320*/  ELECT P0, URZ, PT ;  /* 0x00000000003f782f */ /* 0x000fe20003800000 */
[----:B------:R5:W2:Y:S01]  /*0330*/  SHFL.IDX PT, R13, R0, RZ, 0x1f ;  /* 0x00001fff000d7589 */ /* 0x000aa200000e0000 */
[----:B------:R-:W-:Y:S02]  /*0340*/  ELECT P1, URZ, PT ;  /* 0x00000000003f782f */ /* 0x000fe40003820000 */
[----:B------:R-:W-:Y:S01]  /*0350*/  SHF.R.S32.HI R8, RZ, 0x1f, R5 ;  /* 0x0000001fff087819 */ /* 0x000fe20000011405 */
[----:B0-----:R-:W-:Y:S01]  /*0360*/  ULDC UR4, c[0x0][0x150] ;  /* 0x0000540000047ab9 */ /* 0x001fe20000000800 */
[----:B------:R-:W0:Y:S01]  /*0370*/  S2R R6, SR_CTAID.Y ;  /* 0x0000000000067919 */ /* 0x000e220000002600 */
[----:B------:R-:W-:Y:S01]  /*0380*/  LEA.HI R14, R14, R9, RZ, 0x2 ;  /* 0x000000090e0e7211 */ /* 0x000fe200078f10ff */
[----:B------:R-:W3:Y:S01]  /*0390*/  LDC R15, c[0x0][0x140] ;  /* 0x00005000ff0f7b82 */ /* 0x000ee20000000800 */
[----:B------:R-:W-:Y:S01]  /*03a0*/  LEA.HI R3, R8, R5, RZ, 0x3 ;  /* 0x0000000508037211 */ /* 0x000fe200078f18ff */
[----:B------:R-:W-:Y:S01]  /*03b0*/  UMOV UR11, 0x80 ;  /* 0x00000080000b7882 */ /* 0x000fe20000000000 */
[----:B------:R-:W-:Y:S01]  /*03c0*/  LOP3.LUT R14, R14, 0x3ffffffc, RZ, 0xc0, !PT ;  /* 0x3ffffffc0e0e7812 */ /* 0x000fe200078ec0ff */
[----:B------:R-:W-:Y:S01]  /*03d0*/  NOP ;  /* 0x0000000000007918 */ /* 0x000fe20000000000 */
[--C-:B------:R-:W-:Y:S01]  /*03e0*/  SHF.R.S32.HI R11, RZ, 0x3, R3.reuse ;  /* 0x00000003ff0b7819 */ /* 0x100fe20000011403 */
[----:B------:R-:W-:Y:S01]  /*03f0*/  NOP ;  /* 0x0000000000007918 */ /* 0x000fe20000000000 */
[----:B------:R-:W-:Y:S01]  /*0400*/  SHF.R.S32.HI R12, RZ, 0x1f, R3 ;  /* 0x0000001fff0c7819 */ /* 0x000fe20000011403 */
[----:B------:R-:W-:Y:S01]  /*0410*/  IMAD.IADD R9, R9, 0x1, -R14 ;  /* 0x0000000109097824 */ /* 0x000fe200078e0a0e */
[----:B------:R-:W-:Y:S01]  /*0420*/  SHF.R.S32.HI R3, RZ, 0x1f, R2 ;  /* 0x0000001fff037819 */ /* 0x000fe20000011402 */
[----:B------:R-:W4:Y:S01]  /*0430*/  LDC R21, c[0x0][0x148] ;  /* 0x00005200ff157b82 */ /* 0x000f220000000800 */
[----:B------:R-:W-:Y:S01]  /*0440*/  LEA.HI R12, R12, R11, RZ, 0x2 ;  /* 0x0000000b0c0c7211 */ /* 0x000fe200078f10ff */
[----:B------:R-:W-:Y:S01]  /*0450*/  VIADD R36, R10, 0xffffffff ;  /* 0xffffffff0a247836 */ /* 0x000fe20000000000 */
[----:B-----5:R-:W-:Y:S01]  /*0460*/  I2FP.F32.U32 R0, UR12 ;  /* 0x0000000c00007c45 */ /* 0x020fe20008201000 */
[----:B------:R-:W-:Y:S01]  /*0470*/  IMAD.MOV.U32 R57, RZ, RZ, 0x1 ;  /* 0x00000001ff397424 */ /* 0x000fe200078e00ff */
[----:B------:R-:W-:-:S02]  /*0480*/  LOP3.LUT R12, R12, 0xfffffffc, RZ, 0xc0, !PT ;  /* 0xfffffffc0c0c7812 */ /* 0x000fc400078ec0ff */
[----:B-1----:R-:W-:Y:S01]  /*0490*/  ISETP.NE.OR P0, PT, R16, RZ, !P0 ;  /* 0x000000ff1000720c */ /* 0x002fe20004705670 */
[----:B------:R-:W-:Y:S01]  /*04a0*/  FMUL R0, R0, UR4 ;  /* 0x0000000400007c20 */ /* 0x000fe20008400000 */
[----:B--2---:R-:W-:Y:S01]  /*04b0*/  ISETP.NE.OR P1, PT, R13, RZ, !P1 ;  /* 0x000000ff0d00720c */ /* 0x004fe20004f25670 */
[----:B------:R-:W-:Y:S01]  /*04c0*/  IMAD.IADD R12, R11, 0x1, -R12 ;  /* 0x000000010b0c7824 */ /* 0x000fe200078e0a0c */
[----:B------:R-:W-:Y:S01]  /*04d0*/  LEA.HI R3, R3, R2, RZ, 0x2 ;  /* 0x0000000203037211 */ /* 0x000fe200078f10ff */
[----:B------:R-:W1:Y:S01]  /*04e0*/  LDC R11, c[0x0][0x144] ;  /* 0x00005100ff0b7b82 */ /* 0x000e620000000800 */
[----:B------:R-:W-:Y:S01]  /*04f0*/  ULDC UR4, c[0x0][0x154] ;  /* 0x0000550000047ab9 */ /* 0x000fe20000000800 */
[----:B------:R-:W-:Y:S01]  /*0500*/  IMAD R9, R9, 0x4, R12 ;  /* 0x0000000409097824 */ /* 0x000fe200078e020c */
[----:B------:R-:W2:Y:S01]  /*0510*/  F2I.U32.TRUNC.NTZ R0, R0 ;  /* 0x0000000000007305 */ /* 0x000ea2000020f000 */
[----:B------:R-:W-:Y:S01]  /*0520*/  LOP3.LUT R3, R3, 0xfffffffc, RZ, 0xc0, !PT ;  /* 0xfffffffc03037812 */ /* 0x000fe200078ec0ff */
[----:B------:R-:W5:Y:S01]  /*0530*/  SHFL.IDX PT, R12, R7, RZ, 0x1f ;  /* 0x00001fff070c7589 */ /* 0x000f6200000e0000 */
[----:B------:R-:W-:Y:S01]  /*0540*/  IMAD.SHL.U32 R56, R9, 0x4, RZ ;  /* 0x0000000409387824 */ /* 0x000fe200078e00ff */
[----:B---3--:R-:W-:Y:S01]  /*0550*/  ISETP.EQ.U32.AND P2, PT, R15, 0x1, PT ;  /* 0x000000010f00780c */ /* 0x008fe20003f42070 */
[----:B------:R-:W-:Y:S01]  /*0560*/  VOTEU.ALL UP0, P0 ;  /* 0x00000000003f7886 */ /* 0x000fe20000000000 */
[----:B------:R-:W-:Y:S01]  /*0570*/  ISETP.GE.U32.AND P6, PT, R36, 0x2, PT ;  /* 0x000000022400780c */ /* 0x000fe20003fc6070 */
[----:B------:R-:W-:Y:S01]  /*0580*/  VOTEU.ALL UP1, P1 ;  /* 0x00000000003f7886 */ /* 0x000fe20000820000 */
[----:B------:R-:W-:Y:S01]  /*0590*/  LOP3.LUT R56, R9, 0xc, R56, 0x78, !PT ;  /* 0x0000000c09387812 */ /* 0x000fe200078e7838 */
[----:B------:R-:W-:Y:S01]  /*05a0*/  IMAD.IADD R9, R2, 0x1, -R3 ;  /* 0x0000000102097824 */ /* 0x000fe200078e0a03 */
[----:B------:R-:W3:Y:S01]  /*05b0*/  @!UP0 S2UR UR7, SR_CgaCtaId ;  /* 0x00000000000789c3 */ /* 0x000ee20000008800 */
[----:B0-----:R-:W-:Y:S01]  /*05c0*/  I2FP.F32.U32 R2, R6 ;  /* 0x0000000600027245 */ /* 0x001fe20000201000 */
[----:B------:R-:W-:Y:S01]  /*05d0*/  @!UP0 UMOV UR6, 0x400 ;  /* 0x0000040000068882 */ /* 0x000fe20000000000 */
[----:B------:R-:W-:Y:S01]  /*05e0*/  SHF.R.S32.HI R3, RZ, 0x1f, R56 ;  /* 0x0000001fff037819 */ /* 0x000fe20000011438 */
[----:B------:R-:W-:Y:S01]  /*05f0*/  @!UP1 UMOV UR9, 0x400 ;  /* 0x0000040000099882 */ /* 0x000fe20000000000 */
[----:B--2---:R-:W-:-:S02]  /*0600*/  IMAD.MOV R0, RZ, RZ, -R0 ;  /* 0x000000ffff007224 */ /* 0x004fc400078e0a00 */
[----:B------:R-:W-:Y:S01]  /*0610*/  FMUL R2, R2, UR4 ;  /* 0x0000000402027c20 */ /* 0x000fe20008400000 */
[----:B------:R-:W-:Y:S01]  /*0620*/  LEA.HI R3, R3, R56, RZ, 0x3 ;  /* 0x0000003803037211 */ /* 0x000fe200078f18ff */
[----:B------:R-:W0:Y:S01]  /*0630*/  @!UP1 S2UR UR10, SR_CgaCtaId ;  /* 0x00000000000a99c3 */ /* 0x000e220000008800 */
[----:B------:R-:W-:Y:S01]  /*0640*/  UMOV UR4, 0x20 ;  /* 0x0000002000047882 */ /* 0x000fe20000000000 */
[----:B------:R-:W-:Y:S01]  /*0650*/  VOTEU.ALL UP2, P1 ;  /* 0x00000000003f7886 */ /* 0x000fe20000840000 */
[----:B-1----:R-:W-:Y:S01]  /*0660*/  IMAD R20, R11, R0, UR12 ;  /* 0x0000000c0b147e24 */ /* 0x002fe2000f8e0200 */
[----:B------:R-:W-:Y:S01]  /*0670*/  LOP3.LUT R11, R3, 0xfffffff8, RZ, 0xc0, !PT ;  /* 0xfffffff8030b7812 */ /* 0x000fe200078ec0ff */
[----:B------:R-:W1:Y:S01]  /*0680*/  F2I.U32.TRUNC.NTZ R2, R2 ;  /* 0x0000000200027305 */ /* 0x000e62000020f000 */
[----:B------:R-:W-:-:S04]  /*0690*/  @!UP0 UIADD3 UR4, -UR4, 0x100000, URZ ;  /* 0x0010000004048890 */ /* 0x000fc8000fffe13f */
[----:B------:R-:W-:Y:S02]  /*06a0*/  @!UP0 USHF.L.U32 UR5, UR4, 0xb, URZ ;  /* 0x0000000b04058899 */ /* 0x000fe4000800063f */
[----:B------:R-:W-:Y:S01]  /*06b0*/  @!UP0 USHF.L.U32 UR4, UR4, 0x1, URZ ;  /* 0x0000000104048899 */ /* 0x000fe2000800063f */
[----:B------:R-:W-:Y:S01]  /*06c0*/  ISETP.NE.AND P4, PT, R10, RZ, PT ;  /* 0x000000ff0a00720c */ /* 0x000fe20003f85270 */
[----:B------:R-:W-:Y:S01]  /*06d0*/  VOTEU.ALL UP3, P1 ;  /* 0x00000000003f7886 */ /* 0x000fe20000860000 */
[----:B------:R-:W-:Y:S01]  /*06e0*/  IMAD.IADD R11, R56, 0x1, -R11 ;  /* 0x00000001380b7824 */ /* 0x000fe200078e0a0b */
[----:B------:R-:W-:Y:S01]  /*06f0*/  VOTEU.ALL UP4, P1 ;  /* 0x00000000003f7886 */ /* 0x000fe20000880000 */
[----:B------:R-:W-:Y:S01]  /*0700*/  VOTEU.ALL UP5, P1 ;  /* 0x00000000003f7886 */ /* 0x000fe200008a0000 */
[----:B------:R-:W-:Y:S02]  /*0710*/  ISETP.NE.AND P1, PT, R9, 0x3, PT ;  /* 0x000000030900780c */ /* 0x000fe40003f25270 */
[----:B------:R-:W-:Y:S01]  /*0720*/  ISETP.NE.AND P3, PT, R11, R20, PT ;  /* 0x000000140b00720c */ /* 0x000fe20003f65270 */
[----:B---3--:R-:W-:Y:S01]  /*0730*/  @!UP0 ULEA UR8, UR7, UR6, 0x18 ;  /* 0x0000000607088291 */ /* 0x008fe2000f8ec03f */
[----:B------:R-:W-:Y:S01]  /*0740*/  ISETP.EQ.OR P1, PT, R9, RZ, !P1 ;  /* 0x000000ff0900720c */ /* 0x000fe20004f22670 */
[----:B------:R-:W-:-:S04]  /*0750*/  @!UP1 UIADD3 UR6, -UR11, 0x100000, URZ ;  /* 0x001000000b069890 */ /* 0x000fc8000fffe13f */
[----:B------:R-:W-:Y:S02]  /*0760*/  @!UP1 USHF.L.U32 UR7, UR6, 0xb, URZ ;  /* 0x0000000b06079899 */ /* 0x000fe4000800063f */
[----:B------:R-:W-:Y:S01]  /*0770*/  @!UP1 USHF.L.U32 UR6, UR6, 0x1, URZ ;  /* 0x0000000106069899 */ /* 0x000fe2000800063f */
[----:B-----5:R-:W-:Y:S01]  /*0780*/  R2UR UR43, R12 ;  /* 0x000000000c2b72ca */ /* 0x020fe200000e0000 */
[----:B-1----:R-:W-:Y:S01]  /*0790*/  IMAD.MOV R24, RZ, RZ, -R2 ;  /* 0x000000ffff187224 */ /* 0x002fe200078e0a02 */
[----:B------:R-:W-:Y:S01]  /*07a0*/  VOTEU.ALL UP0, P0 ;  /* 0x00000000003f7886 */ /* 0x000fe20000000000 */
[----:B------:R-:W-:Y:S01]  /*07b0*/  ISETP.EQ.AND P1, PT, R10, RZ, P1 ;  /* 0x000000ff0a00720c */ /* 0x000fe20000f22270 */
[----:B0-----:R-:W-:Y:S01]  /*07c0*/  @!UP1 ULEA UR9, UR10, UR9, 0x18 ;  /* 0x000000090a099291 */ /* 0x001fe2000f8ec03f */
[----:B----4-:R-:W-:Y:S01]  /*07d0*/  IMAD R0, R21, R24, R6 ;  /* 0x0000001815007224 */ /* 0x010fe200078e0206 */
[----:B------:R-:W-:Y:S01]  /*07e0*/  VOTEU.ALL UP1, P0 ;  /* 0x00000000003f7886 */ /* 0x000fe20000020000 */
[----:B------:R-:W-:Y:S01]  /*07f0*/  @P3 SHF.R.S32.HI R3, RZ, 0x3, R3 ;  /* 0x00000003ff033819 */ /* 0x000fe20000011403 */
[----:B------:R-:W0:Y:S02]  /*0800*/  FENCE.VIEW.ASYNC.S ;  /* 0x00000000000073c6 */ /* 0x000e240000000000 */
[----:B0-----:R0:W1:Y:S01]  /*0810*/  @!UP0 SYNCS.EXCH.64 URZ, [UR8+0x60], UR4 ;  /* 0x00006004083f85b2 */ /* 0x0010620008000100 */
[----:B------:R-:W-:-:S02]  /*0820*/  LOP3.LUT P0, RZ, R5, 0x7, RZ, 0xc0, !PT ;  /* 0x0000000705ff7812 */ /* 0x000fc4000780c0ff */
[----:B------:R-:W-:Y:S02]  /*0830*/  @P3 ISETP.NE.AND P5, PT, R3, R0, PT ;  /* 0x000000000300320c */ /* 0x000fe40003fa5270 */
[----:B------:R-:W-:Y:S02]  /*0840*/  ISETP.LT.U32.AND P0, PT, R56, 0x8, !P0 ;  /* 0x000000083800780c */ /* 0x000fe40004701070 */
[----:B------:R-:W-:Y:S02]  /*0850*/  @P3 SEL R57, RZ, 0x1, P5 ;  /* 0x00000001ff393807 */ /* 0x000fe40002800000 */
[----:B------:R-:W-:Y:S02]  /*0860*/  SEL R0, RZ, 0x1, !P0 ;  /* 0x00000001ff007807 */ /* 0x000fe40004000000 */
[----:B------:R-:W-:Y:S02]  /*0870*/  SEL R23, RZ, 0x1, !P1 ;  /* 0x00000001ff177807 */ /* 0x000fe40004800000 */
[----:B------:R-:W-:-:S02]  /*0880*/  LOP3.LUT R57, R57, R0, RZ, 0xc0, !PT ;  /* 0x0000000039397212 */ /* 0x000fc400078ec0ff */
[----:B------:R-:W-:Y:S01]  /*0890*/  SEL R23, R23, 0x2, P6 ;  /* 0x0000000217177807 */ /* 0x000fe20003000000 */
[----:B------:R0:W2:Y:S01]  /*08a0*/  @!UP1 SYNCS.EXCH.64 URZ, [UR8+0x68], UR4 ;  /* 0x00006804083f95b2 */ /* 0x0000a20008000100 */
[----:B------:R-:W-:Y:S01]  /*08b0*/  NOP ;  /* 0x0000000000007918 */ /* 0x000fe20000000000 */
[----:B------:R0:W3:Y:S01]  /*08c0*/  @!UP2 SYNCS.EXCH.64 URZ, [UR9+0x40], UR6 ;  /* 0x00004006093fa5b2 */ /* 0x0000e20008000100 */
[----:B------:R0:W4:Y:S01]  /*08d0*/  @!UP3 SYNCS.EXCH.64 URZ, [UR9+0x48], UR6 ;  /* 0x00004806093fb5b2 */ /* 0x0001220008000100 */
[----:B------:R0:W0:Y:S01]  /*08e0*/  @!UP4 SYNCS.EXCH.64 URZ, [UR9+0x50], UR6 ;  /* 0x00005006093fc5b2 */ /* 0x0000220008000100 */
[----:B------:R0:W0:Y:S01]  /*08f0*/  @!UP5 SYNCS.EXCH.64 URZ, [UR9+0x58], UR6 ;  /* 0x00005806093fd5b2 */ /* 0x0000220008000100 */
[----:B------:R-:W-:Y:S01]  /*0900*/  NOP ;  /* 0x0000000000007918 */ /* 0x000fe20000000000 */
[----:B------:R-:W-:Y:S05]  /*0910*/  @!P2 BRA `(.L_x_3) ;  /* 0x000000000008a947 */ /* 0x000fea0003800000 */
[----:B01234-:R-:W-:Y:S01]  /*0920*/  UCGABAR_ARV ;  /* 0x00000000000079c7 */ /* 0x01ffe20008000000 */
[----:B------:R-:W-:Y:S05]  /*0930*/  BRA `(.L_x_4) ;  /* 0x0000000000047947 */ /* 0x000fea0003800000 */
.L_x_3:
[----:B01234-:R-:W-:Y:S01]  /*0940*/  NOP ;  /* 0x0000000000007918 */ /* 0x01ffe20000000000 */
.L_x_4:
[----:B------:R-:W-:Y:S01]  /*0950*/  ULDC.64 UR4, c[0x0][0x598] ;  /* 0x0001660000047ab9 */ /* 0x000fe20000000a00 */
[----:B------:R-:W-:Y:S01]  /*0960*/  ULDC.64 UR48, c[0x0][0x208] ;  /* 0x0000820000307ab9 */ /* 0x000fe20000000a00 */
[----:B------:R-:W-:-:S04]  /*0970*/  ISETP.NE.U32.AND P0, PT, RZ, UR4, PT ;  /* 0x00000004ff007c0c */ /* 0x000fc8000bf05070 */
[----:B------:R-:W-:-:S13]  /*0980*/  ISETP.NE.AND.EX P0, PT, RZ, UR5, PT, P0 ;  /* 0x00000005ff007c0c */ /* 0x000fda000bf05300 */
[----:B------:R-:W-:Y:S05]  /*0990*/  @!P0 BRA `(.L_x_5) ;  /* 0x00000000001c8947 */ /* 0x000fea0003800000 */
[----:B------:R-:W0:Y:S02]  /*09a0*/  LDC.64 R2, c[0x0][0x598] ;  /* 0x00016600ff027b82 */ /* 0x000e240000000a00 */
[----:B0-----:R-:W2:Y:S02]  /*09b0*/  LDG.E.64 R2, desc[UR48][R2.64] ;  /* 0x0000003002027981 */ /* 0x001ea4000c1e1b00 */
[----:B--2---:R-:W-:-:S04]  /*09c0*/  ISETP.NE.U32.AND P0, PT, R2, RZ, PT ;  /* 0x000000ff0200720c */ /* 0x004fc80003f05070 */
[----:B------:R-:W-:-:S13]  /*09d0*/  ISETP.NE.AND.EX P0, PT, R3, RZ, PT, P0 ;  /* 0x000000ff0300720c */ /* 0x000fda0003f05300 */
[----:B------:R-:W-:Y:S05]  /*09e0*/  @!P0 BRA `(.L_x_5) ;  /* 0x0000000000088947 */ /* 0x000fea0003800000 */
[----:B------:R0:W5:Y:S01]  /*09f0*/  LD.E R58, desc[UR48][R2.64] ;  /* 0x00000030023a7980 */ /* 0x000162000c101900 */
[----:B------:R-:W-:Y:S05]  /*0a00*/  BRA `(.L_x_6) ;  /* 0x0000000000247947 */ /* 0x000fea0003800000 */
.L_x_5:
[----:B------:R-:W-:Y:S02]  /*0a10*/  ULDC.64 UR4, c[0x0][0x588] ;  /* 0x0001620000047ab9 */ /* 0x000fe40000000a00 */
[----:B------:R-:W-:-:S04]  /*0a20*/  ISETP.NE.U32.AND P0, PT, RZ, UR4, PT ;  /* 0x00000004ff007c0c */ /* 0x000fc8000bf05070 */
[----:B------:R-:W-:-:S13]  /*0a30*/  ISETP.NE.AND.EX P0, PT, RZ, UR5, PT, P0 ;  /* 0x00000005ff007c0c */ /* 0x000fda000bf05300 */
[----:B------:R-:W-:Y:S05]  /*0a40*/  @!P0 BRA `(.L_x_7) ;  /* 0x00000000000c8947 */ /* 0x000fea0003800000 */
[----:B------:R-:W0:Y:S02]  /*0a50*/  LDC.64 R58, c[0x0][0x588] ;  /* 0x00016200ff3a7b82 */ /* 0x000e240000000a00 */
[----:B0-----:R1:W5:Y:S01]  /*0a60*/  LDG.E R58, desc[UR48][R58.64] ;  /* 0x000000303a3a7981 */ /* 0x001362000c1e1900 */
[----:B------:R-:W-:Y:S05]  /*0a70*/  BRA `(.L_x_6) ;  /* 0x0000000000087947 */ /* 0x000fea0003800000 */
.L_x_7:
[----:B------:R-:W-:Y:S02]  /*0a80*/  ULDC UR4, c[0x0][0x580] ;  /* 0x0001600000047ab9 */ /* 0x000fe40000000800 */
[----:B------:R-:W-:-:S07]  /*0a90*/  IMAD.U32 R58, RZ, RZ, UR4 ;  /* 0x00000004ff3a7e24 */ /* 0x000fce000f8e00ff */
.L_x_6:
[----:B------:R-:W-:Y:S02]  /*0aa0*/  ULDC.64 UR4, c[0x0][0x5a0] ;  /* 0x0001680000047ab9 */ /* 0x000fe40000000a00 */
[----:B------:R-:W-:-:S04]  /*0ab0*/  ISETP.NE.U32.AND P0, PT, RZ, UR4, PT ;  /* 0x00000004ff007c0c */ /* 0x000fc8000bf05070 */
[----:B------:R-:W-:-:S13]  /*0ac0*/  ISETP.NE.AND.EX P0, PT, RZ, UR5, PT, P0 ;  /* 0x00000005ff007c0c */ /* 0x000fda000bf05300 */
[----:B------:R-:W-:Y:S05]  /*0ad0*/  @!P0 BRA `(.L_x_8) ;  /* 0x00000000001c8947 */ /* 0x000fea0003800000 */
[----:B0-----:R-:W0:Y:S02]  /*0ae0*/  LDC.64 R2, c[0x0][0x5a0] ;  /* 0x00016800ff027b82 */ /* 0x001e240000000a00 */
[----:B0-----:R-:W2:Y:S02]  /*0af0*/  LDG.E.64 R2, desc[UR48][R2.64] ;  /* 0x0000003002027981 */ /* 0x001ea4000c1e1b00 */
[----:B--2---:R-:W-:-:S04]  /*0b00*/  ISETP.NE.U32.AND P0, PT, R2, RZ, PT ;  /* 0x000000ff0200720c */ /* 0x004fc80003f05070 */
[----:B------:R-:W-:-:S13]  /*0b10*/  ISETP.NE.AND.EX P0, PT, R3, RZ, PT, P0 ;  /* 0x000000ff0300720c */ /* 0x000fda0003f05300 */
[----:B------:R-:W-:Y:S05]  /*0b20*/  @!P0 BRA `(.L_x_8) ;  /* 0x0000000000088947 */ /* 0x000fea0003800000 */
[----:B-1----:R0:W5:Y:S01]  /*0b30*/  LD.E R59, desc[UR48][R2.64] ;  /* 0x00000030023b7980 */ /* 0x002162000c101900 */
[----:B------:R-:W-:Y:S05]  /*0b40*/  BRA `(.L_x_9) ;  /* 0x0000000000247947 */ /* 0x000fea0003800000 */
.L_x_8:
[----:B------:R-:W-:Y:S02]  /*0b50*/  ULDC.64 UR4, c[0x0][0x590] ;  /* 0x0001640000047ab9 */ /* 0x000fe40000000a00 */
[----:B------:R-:W-:-:S04]  /*0b60*/  ISETP.NE.U32.AND P0, PT, RZ, UR4, PT ;  /* 0x00000004ff007c0c */ /* 0x000fc8000bf05070 */
[----:B------:R-:W-:-:S13]  /*0b70*/  ISETP.NE.AND.EX P0, PT, RZ, UR5, PT, P0 ;  /* 0x00000005ff007c0c */ /* 0x000fda000bf05300 */
[----:B------:R-:W-:Y:S05]  /*0b80*/  @!P0 BRA `(.L_x_10) ;  /* 0x00000000000c8947 */ /* 0x000fea0003800000 */
[----:B0-----:R-:W1:Y:S02]  /*0b90*/  LDC.64 R2, c[0x0][0x590] ;  /* 0x00016400ff027b82 */ /* 0x001e640000000a00 */
[----:B-1----:R1:W5:Y:S01]  /*0ba0*/  LDG.E R59, desc[UR48][R2.64] ;  /* 0x00000030023b7981 */ /* 0x002362000c1e1900 */
[----:B------:R-:W-:Y:S05]  /*0bb0*/  BRA `(.L_x_9) ;  /* 0x0000000000087947 */ /* 0x000fea0003800000 */
.L_x_10:
[----:B------:R-:W-:Y:S02]  /*0bc0*/  ULDC UR4, c[0x0][0x584] ;  /* 0x0001610000047ab9 */ /* 0x000fe40000000800 */
[----:B-1----:R-:W-:-:S07]  /*0bd0*/  IMAD.U32 R59, RZ, RZ, UR4 ;  /* 0x00000004ff3b7e24 */ /* 0x002fce000f8e00ff */
.L_x_9:
[----:B01----:R-:W0:Y:S01]  /*0be0*/  LDC R2, c[0x0][0x65c] ;  /* 0x00019700ff027b82 */ /* 0x003e220000000800 */
[----:B------:R-:W-:Y:S01]  /*0bf0*/  ULDC UR6, c[0x0][0x28c] ;  /* 0x0000a30000067ab9 */ /* 0x000fe20000000800 */
[----:B------:R-:W-:Y:S01]  /*0c00*/  ISETP.NE.AND P0, PT, R10, 0x2, PT ;  /* 0x000000020a00780c */ /* 0x000fe20003f05270 */
[----:B------:R-:W-:Y:S01]  /*0c10*/  UIADD3 UR6, UR6, 0x7f, URZ ;  /* 0x0000007f06067890 */ /* 0x000fe2000fffe03f */
[----:B------:R-:W-:Y:S01]  /*0c20*/  IMAD.U32 R10, RZ, RZ, UR12 ;  /* 0x0000000cff0a7e24 */ /* 0x000fe2000f8e00ff */
[----:B------:R-:W-:Y:S01]  /*0c30*/  UMOV UR36, URZ ;  /* 0x0000003f00247c82 */ /* 0x000fe20008000000 */
[----:B------:R-:W-:Y:S01]  /*0c40*/  UMOV UR38, URZ ;  /* 0x0000003f00267c82 */ /* 0x000fe20008000000 */
[----:B------:R-:W-:Y:S01]  /*0c50*/  USHF.R.S32.HI UR7, URZ, 0x1f, UR6 ;  /* 0x0000001f3f077899 */ /* 0x000fe20008011406 */
[----:B------:R-:W-:-:S03]  /*0c60*/  ULDC.64 UR8, c[0x0][0x650] ;  /* 0x0001940000087ab9 */ /* 0x000fc60000000a00 */
[----:B------:R-:W-:-:S04]  /*0c70*/  ULEA.HI UR7, UR7, UR6, URZ, 0x7 ;  /* 0x0000000607077291 */ /* 0x000fc8000f8f383f */
[----:B------:R-:W-:Y:S01]  /*0c80*/  USHF.R.S32.HI UR37, URZ, 0x7, UR7 ;  /* 0x000000073f257899 */ /* 0x000fe20008011407 */
[----:B0-----:R-:W-:-:S13]  /*0c90*/  ISETP.NE.AND P1, PT, R2, 0x1, PT ;  /* 0x000000010200780c */ /* 0x001fda0003f25270 */
[----:B------:R-:W0:Y:S01]  /*0ca0*/  @P1 LDC R17, c[0x0][0x10] ;  /* 0x00000400ff111b82 */ /* 0x000e220000000800 */
[----:B------:R-:W-:Y:S02]  /*0cb0*/  @P1 IMAD.MOV.U32 R7, RZ, RZ, RZ ;  /* 0x000000ffff071224 */ /* 0x000fe400078e00ff */
[----:B------:R-:W-:-:S05]  /*0cc0*/  @P1 IMAD.MOV.U32 R11, RZ, RZ, RZ ;  /* 0x000000ffff0b1224 */ /* 0x000fca00078e00ff */
[----:B------:R-:W1:Y:S01]  /*0cd0*/  @!P1 LDC R3, c[0x0][0xc] ;  /* 0x00000300ff039b82 */ /* 0x000e620000000800 */
[----:B------:R-:W-:Y:S01]  /*0ce0*/  ULDC UR4, c[0x0][0xc] ;  /* 0x0000030000047ab9 */ /* 0x000fe20000000800 */
[----:B------:R-:W-:Y:S02]  /*0cf0*/  ULDC UR5, c[0x0][0x10] ;  /* 0x0000040000057ab9 */ /* 0x000fe40000000800 */
[----:B------:R-:W-:-:S04]  /*0d00*/  UIMAD.WIDE.U32 UR4, UR4, UR5, URZ ;  /* 0x00000005040472a5 */ /* 0x000fc8000f8e003f */
[----:B------:R-:W2:Y:S01]  /*0d10*/  LDC R0, c[0x0][0x14] ;  /* 0x00000500ff007b82 */ /* 0x000ea20000000800 */
[----:B0-----:R-:W-:-:S04]  /*0d20*/  @P1 IMAD.WIDE.U32 R16, R17, UR12, R6 ;  /* 0x0000000c11101c25 */ /* 0x001fc8000f8e0006 */
[----:B------:R-:W-:Y:S02]  /*0d30*/  @P1 IMAD.IADD R17, R17, 0x1, R11 ;  /* 0x0000000111111824 */ /* 0x000fe400078e020b */
[----:B------:R-:W-:Y:S02]  /*0d40*/  IMAD.MOV.U32 R11, RZ, RZ, RZ ;  /* 0x000000ffff0b7224 */ /* 0x000fe400078e00ff */
[----:B-1----:R-:W-:-:S04]  /*0d50*/  @!P1 IMAD.WIDE.U32 R10, R6, R3, R10 ;  /* 0x00000003060a9225 */ /* 0x002fc800078e000a */
[----:B------:R-:W-:Y:S02]  /*0d60*/  @!P1 IMAD.MOV.U32 R16, RZ, RZ, R10 ;  /* 0x000000ffff109224 */ /* 0x000fe400078e000a */
[----:B--2---:R-:W-:-:S04]  /*0d70*/  IMAD.WIDE.U32 R12, R0, UR4, RZ ;  /* 0x00000004000c7c25 */ /* 0x004fc8000f8e00ff */
[----:B------:R-:W-:Y:S01]  /*0d80*/  IMAD R3, R0, UR5, RZ ;  /* 0x0000000500037c24 */ /* 0x000fe2000f8e02ff */
[----:B------:R0:W-:Y:S01]  /*0d90*/  STL.64 [R1], R12 ;  /* 0x0000000c01007387 */ /* 0x0001e20000100a00 */
[----:B------:R-:W-:Y:S02]  /*0da0*/  @!P1 IMAD.MOV.U32 R17, RZ, RZ, R11 ;  /* 0x000000ffff119224 */ /* 0x000fe400078e000b */
[----:B------:R-:W-:Y:S01]  /*0db0*/  IMAD.IADD R0, R13, 0x1, R3 ;  /* 0x000000010d007824 */ /* 0x000fe200078e0203 */
[----:B------:R-:W-:Y:S06]  /*0dc0*/  @P0 BRA `(.L_x_11) ;  /* 0x0000000000200947 */ /* 0x000fec0003800000 */
[----:B------:R-:W-:Y:S01]  /*0dd0*/  UISETP.GE.U32.AND UP0, UPT, UR37, 0x3, UPT ;  /* 0x000000032500788c */ /* 0x000fe2000bf06070 */
[----:B------:R-:W-:Y:S01]  /*0de0*/  IADD3 R16, P0, R16, R12, RZ ;  /* 0x0000000c10107210 */ /* 0x000fe20007f1e0ff */
[----:B------:R-:W-:Y:S01]  /*0df0*/  UIMAD.WIDE.U32 UR4, UR37, -0x55555555, URZ ;  /* 0xaaaaaaab250478a5 */ /* 0x000fe2000f8e003f */
[----:B------:R-:W-:-:S03]  /*0e00*/  UMOV UR38, URZ ;  /* 0x0000003f00267c82 */ /* 0x000fc60008000000 */
[----:B------:R-:W-:Y:S01]  /*0e10*/  USHF.R.U32.HI UR4, URZ, 0x1, UR5 ;  /* 0x000000013f047899 */ /* 0x000fe20008011605 */
[----:B------:R-:W-:-:S03]  /*0e20*/  IMAD.X R17, R0, 0x1, R17, P0 ;  /* 0x0000000100117824 */ /* 0x000fc600000e0611 */
[----:B------:R-:W-:Y:S02]  /*0e30*/  UIMAD UR36, UR4, -0x3, UR37 ;  /* 0xfffffffd042478a4 */ /* 0x000fe4000f8e0225 */
[----:B------:R-:W-:-:S12]  /*0e40*/  @UP0 ULOP3.LUT UR38, UR4, 0x1, URZ, 0xc0, !UPT ;  /* 0x0000000104260892 */ /* 0x000fd8000f8ec03f */
.L_x_11:
[----:B------:R-:W-:Y:S01]  /*0e50*/  ISETP.GE.U32.AND P0, PT, R16, UR8, PT ;  /* 0x0000000810007c0c */ /* 0x000fe2000bf06070 */
[----:B------:R-:W-:Y:S01]  /*0e60*/  IMAD.MOV.U32 R22, RZ, RZ, -0x1 ;  /* 0xffffffffff167424 */ /* 0x000fe200078e00ff */
[----:B------:R-:W-:Y:S01]  /*0e70*/  PRMT R3, RZ, 0x7610, R3 ;  /* 0x00007610ff037816 */ /* 0x000fe20000000003 */
[----:B------:R-:W-:Y:S01]  /*0e80*/  IMAD.MOV.U32 R18, RZ, RZ, -0x1 ;  /* 0xffffffffff127424 */ /* 0x000fe200078e00ff */
[----:B------:R-:W-:Y:S01]  /*0e90*/  ISETP.GE.U32.AND.EX P0, PT, R17, UR9, PT, P0 ;  /* 0x0000000911007c0c */ /* 0x000fe2000bf06100 */
[----:B------:R-:W-:-:S12]  /*0ea0*/  IMAD.MOV.U32 R19, RZ, RZ, -0x1 ;  /* 0xffffffffff137424 */ /* 0x000fd800078e00ff */
[----:B------:R-:W-:Y:S05]  /*0eb0*/  @P0 BRA `(.L_x_12) ;  /* 0x0000000400280947 */ /* 0x000fea0003800000 */
[----:B------:R-:W1:Y:S01]  /*0ec0*/  LDC.64 R26, c[0x0][0x628] ;  /* 0x00018a00ff1a7b82 */ /* 0x000e620000000a00 */
[----:B------:R-:W-:Y:S02]  /*0ed0*/  IMAD.MOV.U32 R10, RZ, RZ, R16 ;  /* 0x000000ffff0a7224 */ /* 0x000fe400078e0010 */
[----:B------:R-:W-:-:S05]  /*0ee0*/  IMAD.MOV.U32 R11, RZ, RZ, R17 ;  /* 0x000000ffff0b7224 */ /* 0x000fca00078e0011 */
[----:B------:R-:W2:Y:S08]  /*0ef0*/  LDC R18, c[0x0][0x630] ;  /* 0x00018c00ff127b82 */ /* 0x000eb00000000800 */
[----:B------:R-:W3:Y:S01]  /*0f00*/  LDC.64 R28, c[0x0][0x620] ;  /* 0x00018800ff1c7b82 */ /* 0x000ee20000000a00 */
[----:B-1----:R-:W-:-:S04]  /*0f10*/  ISETP.NE.U32.AND P0, PT, R26, RZ, PT ;  /* 0x000000ff1a00720c */ /* 0x002fc80003f05070 */
[----:B------:R-:W-:-:S13]  /*0f20*/  ISETP.NE.AND.EX P0, PT, R27, RZ, PT, P0 ;  /* 0x000000ff1b00720c */ /* 0x000fda0003f05300 */
[----:B--23--:R-:W-:Y:S05]  /*0f30*/  @!P0 BRA `(.L_x_13) ;  /* 0x0000000000288947 */ /* 0x00cfea0003800000 */
[----:B------:R-:W1:Y:S02]  /*0f40*/  LDC R3, c[0x0][0x634] ;  /* 0x00018d00ff037b82 */ /* 0x000e640000000800 */
[----:B-1----:R-:W-:-:S05]  /*0f50*/  IADD3 R3, P0, R16, R3, RZ ;  /* 0x0000000310037210 */ /* 0x002fca0007f1e0ff */
[----:B------:R-:W-:-:S04]  /*0f60*/  IMAD.X R19, RZ, RZ, R17, P0 ;  /* 0x000000ffff137224 */ /* 0x000fc800000e0611 */
[----:B------:R-:W-:-:S04]  /*0f70*/  IMAD.WIDE.U32 R10, R19, R26, RZ ;  /* 0x0000001a130a7225 */ /* 0x000fc800078e00ff */
[----:B0-----:R-:W-:-:S04]  /*0f80*/  IMAD.WIDE.U32 R12, P0, R3, R27, R10 ;  /* 0x0000001b030c7225 */ /* 0x001fc8000780000a */
[----:B------:R-:W-:-:S04]  /*0f90*/  IMAD.WIDE.U32 R10, R3, R26, RZ ;  /* 0x0000001a030a7225 */ /* 0x000fc800078e00ff */
[----:B------:R-:W-:Y:S01]  /*0fa0*/  IMAD.X R15, RZ, RZ, RZ, P0 ;  /* 0x000000ffff0f7224 */ /* 0x000fe200000e06ff */
[----:B------:R-:W-:Y:S01]  /*0fb0*/  IADD3 RZ, P0, R11, R12, RZ ;  /* 0x0000000c0bff7210 */ /* 0x000fe20007f1e0ff */
[----:B------:R-:W-:-:S04]  /*0fc0*/  IMAD.MOV.U32 R14, RZ, RZ, R13 ;  /* 0x000000ffff0e7224 */ /* 0x000fc800078e000d */
[----:B------:R-:W-:-:S08]  /*0fd0*/  IMAD.WIDE.U32.X R10, R19, R27, R14, P0 ;  /* 0x0000001b130a7225 */ /* 0x000fd000000e040e */
.L_x_13:
[----:B------:R-:W1:Y:S01]  /*0fe0*/  LDC.64 R30, c[0x0][0x640] ;  /* 0x00019000ff1e7b82 */ /* 0x000e620000000a00 */
[-CC-:B------:R-:W-:Y:S01]  /*0ff0*/  SHF.R.U64 R33, R10, R18.reuse, R11.reuse ;  /* 0x000000120a217219 */ /* 0x180fe2000000120b */
[----:B------:R-:W-:Y:S01]  /*1000*/  IMAD.MOV.U32 R32, RZ, RZ, 0x1 ;  /* 0x00000001ff207424 */ /* 0x000fe200078e00ff */
[----:B------:R-:W-:Y:S02]  /*1010*/  SHF.R.U32.HI R3, RZ, R18, R11 ;  /* 0x00000012ff037219 */ /* 0x000fe4000001160b */
[----:B0-----:R-:W-:-:S03]  /*1020*/  IADD3 R13, P0, RZ, -R33, RZ ;  /* 0x80000021ff0d7210 */ /* 0x001fc60007f1e0ff */
[----:B------:R-:W0:Y:S02]  /*1030*/  LDC R14, c[0x0][0x618] ;  /* 0x00018600ff0e7b82 */ /* 0x000e240000000800 */
[----:B------:R-:W-:Y:S02]  /*1040*/  IMAD.X R3, RZ, RZ, ~R3, P0 ;  /* 0x000000ffff037224 */ /* 0x000fe400000e0e03 */
[----:B------:R-:W-:-:S04]  /*1050*/  IMAD.WIDE.U32 R10, R13, R28, R16 ;  /* 0x0000001c0d0a7225 */ /* 0x000fc800078e0010 */
[----:B------:R-:W2:Y:S01]  /*1060*/  LDC R15, c[0x0][0x608] ;  /* 0x00018200ff0f7b82 */ /* 0x000ea20000000800 */
[----:B------:R-:W-:-:S04]  /*1070*/  IMAD R12, R3, R28, RZ ;  /* 0x0000001c030c7224 */ /* 0x000fc800078e02ff */
[----:B------:R-:W-:Y:S02]  /*1080*/  IMAD R3, R13, R29, R12 ;  /* 0x0000001d0d037224 */ /* 0x000fe400078e020c */
[----:B------:R-:W-:Y:S01]  /*1090*/  IMAD.MOV.U32 R12, RZ, RZ, -0x1 ;  /* 0xffffffffff0c7424 */ /* 0x000fe200078e00ff */
[----:B------:R-:W3:Y:S01]  /*10a0*/  LDC R27, c[0x0][0x658] ;  /* 0x00019600ff1b7b82 */ /* 0x000ee20000000800 */
[----:B------:R-:W-:Y:S01]  /*10b0*/  IMAD.IADD R3, R11, 0x1, R3 ;  /* 0x000000010b037824 */ /* 0x000fe200078e0203 */
[----:B-1----:R-:W-:-:S04]  /*10c0*/  ISETP.NE.U32.AND P0, PT, R30, RZ, PT ;  /* 0x000000ff1e00720c */ /* 0x002fc80003f05070 */
[----:B------:R-:W-:Y:S02]  /*10d0*/  ISETP.NE.AND.EX P0, PT, R31, RZ, PT, P0 ;  /* 0x000000ff1f00720c */ /* 0x000fe40003f05300 */
[----:B------:R-:W1:Y:S01]  /*10e0*/  LDC R26, c[0x0][0x600] ;  /* 0x00018000ff1a7b82 */ /* 0x000e620000000800 */
[-CC-:B0-----:R-:W-:Y:S02]  /*10f0*/  SHF.R.U64 R25, R10, R14.reuse, R3.reuse ;  /* 0x0000000e0a197219 */ /* 0x181fe40000001203 */
[----:B------:R-:W-:-:S05]  /*1100*/  SHF.R.U32.HI R10, RZ, R14, R3 ;  /* 0x0000000eff0a7219 */ /* 0x000fca0000011603 */
[----:B------:R-:W0:Y:S01]  /*1110*/  LDC R22, c[0x0][0x648] ;  /* 0x00019200ff167b82 */ /* 0x000e220000000800 */
[-CC-:B--2---:R-:W-:Y:S02]  /*1120*/  SHF.R.U64 R35, R25, R15.reuse, R10.reuse ;  /* 0x0000000f19237219 */ /* 0x184fe4000000120a */
[----:B------:R-:W-:-:S05]  /*1130*/  SHF.R.U32.HI R10, RZ, R15, R10 ;  /* 0x0000000fff0a7219 */ /* 0x000fca000001160a */
[----:B------:R-:W2:Y:S01]  /*1140*/  LDC R28, c[0x0][0x638] ;  /* 0x00018e00ff1c7b82 */ /* 0x000ea20000000800 */
[-CC-:B---3--:R-:W-:Y:S02]  /*1150*/  SHF.R.U64 R34, R35, R27.reuse, R10.reuse ;  /* 0x0000001b23227219 */ /* 0x188fe4000000120a */
[-C--:B------:R-:W-:Y:S02]  /*1160*/  SHF.L.U32 R3, R12, R27.reuse, RZ ;  /* 0x0000001b0c037219 */ /* 0x080fe400000006ff */
[----:B------:R-:W-:Y:S01]  /*1170*/  SHF.R.U32.HI R11, RZ, R27, R10 ;  /* 0x0000001bff0b7219 */ /* 0x000fe2000001160a */
[----:B------:R-:W-:Y:S01]  /*1180*/  IMAD.MOV.U32 R10, RZ, RZ, R34 ;  /* 0x000000ffff0a7224 */ /* 0x000fe200078e0022 */
[----:B------:R-:W-:Y:S01]  /*1190*/  LOP3.LUT R18, RZ, R3, RZ, 0x33, !PT ;  /* 0x00000003ff127212 */ /* 0x000fe200078e33ff */
[----:B------:R-:W3:Y:S01]  /*11a0*/  LDC R29, c[0x0][0x610] ;  /* 0x00018400ff1d7b82 */ /* 0x000ee20000000800 */
[----:B------:R-:W-:Y:S05]  /*11b0*/  @!P0 BRA `(.L_x_14) ;  /* 0x0000000000288947 */ /* 0x000fea0003800000 */
[----:B------:R-:W4:Y:S02]  /*11c0*/  LDC R3, c[0x0][0x64c] ;  /* 0x00019300ff037b82 */ /* 0x000f240000000800 */
[----:B----4-:R-:W-:-:S05]  /*11d0*/  IADD3 R3, P0, R34, R3, RZ ;  /* 0x0000000322037210 */ /* 0x010fca0007f1e0ff */
[----:B------:R-:W-:-:S04]  /*11e0*/  IMAD.X R19, RZ, RZ, R11, P0 ;  /* 0x000000ffff137224 */ /* 0x000fc800000e060b */
[----:B------:R-:W-:-:S04]  /*11f0*/  IMAD.WIDE.U32 R10, R19, R30, RZ ;  /* 0x0000001e130a7225 */ /* 0x000fc800078e00ff */
[----:B------:R-:W-:-:S04]  /*1200*/  IMAD.WIDE.U32 R12, P0, R3, R31, R10 ;  /* 0x0000001f030c7225 */ /* 0x000fc8000780000a */
[----:B------:R-:W-:-:S04]  /*1210*/  IMAD.WIDE.U32 R10, R3, R30, RZ ;  /* 0x0000001e030a7225 */ /* 0x000fc800078e00ff */
[----:B------:R-:W-:Y:S01]  /*1220*/  IMAD.X R15, RZ, RZ, RZ, P0 ;  /* 0x000000ffff0f7224 */ /* 0x000fe200000e06ff */
[----:B------:R-:W-:Y:S01]  /*1230*/  IADD3 RZ, P0, R11, R12, RZ ;  /* 0x0000000c0bff7210 */ /* 0x000fe20007f1e0ff */
[----:B------:R-:W-:-:S04]  /*1240*/  IMAD.MOV.U32 R14, RZ, RZ, R13 ;  /* 0x000000ffff0e7224 */ /* 0x000fc800078e000d */
[----:B------:R-:W-:-:S08]  /*1250*/  IMAD.WIDE.U32.X R10, R19, R31, R14, P0 ;  /* 0x0000001f130a7225 */ /* 0x000fd000000e040e */
.L_x_14:
[----:B0-----:R-:W-:Y:S01]  /*1260*/  SHF.R.U64 R7, R10, R22, R11 ;  /* 0x000000160a077219 */ /* 0x001fe2000000120b */
[----:B-1----:R-:W-:Y:S01]  /*1270*/  VIADD R10, R26, 0xffffffff ;  /* 0xffffffff1a0a7836 */ /* 0x002fe20000000000 */
[----:B------:R-:W-:Y:S01]  /*1280*/  SHF.L.U32 R3, R32, R27, RZ ;  /* 0x0000001b20037219 */ /* 0x000fe200000006ff */
[----:B------:R-:W-:Y:S01]  /*1290*/  @P1 IMAD R20, R21, R24, R6 ;  /* 0x0000001815141224 */ /* 0x000fe200078e0206 */
[----:B------:R-:W-:Y:S01]  /*12a0*/  LOP3.LUT R18, R35, R18, RZ, 0xc0, !PT ;  /* 0x0000001223127212 */ /* 0x000fe200078ec0ff */
[----:B------:R-:W-:Y:S01]  /*12b0*/  IMAD.MOV R11, RZ, RZ, -R7 ;  /* 0x000000ffff0b7224 */ /* 0x000fe200078e0a07 */
[----:B------:R-:W-:Y:S01]  /*12c0*/  LOP3.LUT R10, R25, R10, RZ, 0xc0, !PT ;  /* 0x0000000a190a7212 */ /* 0x000fe200078ec0ff */
[----:B------:R-:W-:Y:S02]  /*12d0*/  IMAD.MOV.U32 R6, RZ, RZ, 0x1 ;  /* 0x00000001ff067424 */ /* 0x000fe400078e00ff */
[----:B------:R-:W-:Y:S02]  /*12e0*/  IMAD R7, R3, R7, R18 ;  /* 0x0000000703077224 */ /* 0x000fe400078e0212 */
[----:B--2---:R-:W-:-:S02]  /*12f0*/  IMAD R3, R11, R28, R34 ;  /* 0x0000001c0b037224 */ /* 0x004fc400078e0222 */
[----:B---3--:R-:W-:Y:S02]  /*1300*/  IMAD R22, R7, R29, R20 ;  /* 0x0000001d07167224 */ /* 0x008fe400078e0214 */
[----:B------:R-:W-:Y:S01]  /*1310*/  IMAD R7, R3, R26, R10 ;  /* 0x0000001a03077224 */ /* 0x000fe200078e020a */
[----:B------:R-:W-:Y:S01]  /*1320*/  PRMT R3, R6, 0x7610, R3 ;  /* 0x0000761006037816 */ /* 0x000fe20000000003 */
[----:B------:R-:W-:-:S03]  /*1330*/  IMAD.MOV.U32 R19, RZ, RZ, R33 ;  /* 0x000000ffff137224 */ /* 0x000fc600078e0021 */
[----:B------:R-:W-:Y:S02]  /*1340*/  SEL R18, R7, R22, !P1 ;  /* 0x0000001607127207 */ /* 0x000fe40004800000 */
[----:B------:R-:W-:-:S07]  /*1350*/  SEL R22, R22, R7, !P1 ;  /* 0x0000000716167207 */ /* 0x000fce0004800000 */
.L_x_12:
[----:B------:R-:W-:Y:S05]  /*1360*/  @!P2 BRA `(.L_x_15) ;  /* 0x00000000000ca947 */ /* 0x000fea0003800000 */
[----:B------:R-:W-:Y:S01]  /*1370*/  UCGABAR_WAIT ;  /* 0x0000000000007dc7 */ /* 0x000fe20008000000 */
[----:B------:R-:W-:Y:S01]  /*1380*/  CCTL.IVALL ;  /* 0x00000000ff00798f */ /* 0x000fe20002000000 */
[----:B------:R-:W-:Y:S05]  /*1390*/  BRA `(.L_x_16) ;  /* 0x0000000000047947 */ /* 0x000fea0003800000 */
.L_x_15:
[----:B------:R-:W-:Y:S06]  /*13a0*/  BAR.SYNC.DEFER_BLOCKING 0x0 ;  /* 0x0000000000007b1d */ /* 0x000fec0000010000 */
.L_x_16:
[----:B------:R-:W-:Y:S05]  /*13b0*/  @!P4 BRA `(.L_x_17) ;  /* 0x0000003c0014c947 */ /* 0x000fea0003800000 */
[----:B------:R-:W-:-:S13]  /*13c0*/  ISETP.GT.U32.AND P0, PT, R36, 0x1, PT ;  /* 0x000000012400780c */ /* 0x000fda0003f04070 */
[----:B------:R-:W-:Y:S05]  /*13d0*/  @P0 EXIT ;  /* 0x000000000000094d */ /* 0x000fea0003800000 */
.L_x_18:
[----:B------:R-:W-:-:S08]  /*13e0*/  NOP ;  /* 0x0000000000007918 */ /* 0x000fd00000000000 */
[----:B------:R-:W1:Y:S02]  /*13f0*/  USETMAXREG.TRY_ALLOC.CTAPOOL UP0, 0xe8 ;  /* 0x000000e8000079c8 */ /* 0x000e640008000600 */
[----:B-1----:R-:W-:-:S13]  /*1400*/  PLOP3.LUT P0, PT, PT, PT, UP0, 0x80, 0x0 ;  /* 0x000000000000781c */ /* 0x002fda0003f0f008 */
[----:B------:R-:W-:Y:S05]  /*1410*/  @!P0 BRA `(.L_x_18) ;  /* 0xfffffffc00f08947 */ /* 0x000fea000383ffff */
[----:B------:R-:W-:-:S13]  /*1420*/  LOP3.LUT P0, RZ, R3, 0xff, RZ, 0xc0, !PT ;  /* 0x000000ff03ff7812 */ /* 0x000fda000780c0ff */
[----:B------:R-:W-:Y:S05]  /*1430*/  @!P0 EXIT ;  /* 0x000000000000894d */ /* 0x000fea0003800000 */
[----:B------:R-:W2:Y:S01]  /*1440*/  LDL.64 R6, [R1] ;  /* 0x0000000001067983 */ /* 0x000ea20000100a00 */
[CC--:B------:R-:W-:Y:S01]  /*1450*/  LEA.HI R3, R8.reuse, R5.reuse, RZ, 0x2 ;  /* 0x0000000508037211 */ /* 0x0c0fe200078f10ff */
[----:B------:R-:W1:Y:S01]  /*1460*/  S2UR UR4, SR_CgaCtaId ;  /* 0x00000000000479c3 */ /* 0x000e620000008800 */
[----:B------:R-:W-:Y:S01]  /*1470*/  LEA.HI R8, R8, R5, RZ, 0x5 ;  /* 0x0000000508087211 */ /* 0x000fe200078f28ff */
[----:B------:R-:W-:Y:S01]  /*1480*/  UMOV UR40, 0x400 ;  /* 0x0000040000287882 */ /* 0x000fe20000000000 */
[----:B------:R-:W-:Y:S01]  /*1490*/  LOP3.LUT R4, R3, 0xfffffffc, RZ, 0xc0, !PT ;  /* 0xfffffffc03047812 */ /* 0x000fe200078ec0ff */
[----:B------:R-:W-:Y:S01]  /*14a0*/  UISETP.LT.AND UP0, UPT, UR37, 0x1, UPT ;  /* 0x000000012500788c */ /* 0x000fe2000bf01270 */
[--C-:B------:R-:W-:Y:S01]  /*14b0*/  SHF.R.S32.HI R60, RZ, 0x2, R3.reuse ;  /* 0x00000002ff3c7819 */ /* 0x100fe20000011403 */
[----:B------:R-:W-:Y:S01]  /*14c0*/  UIADD3 UR5, UR43, -0x1, URZ ;  /* 0xffffffff2b057890 */ /* 0x000fe2000fffe03f */
[----:B------:R-:W-:Y:S01]  /*14d0*/  SHF.R.S32.HI R3, RZ, 0x1f, R3 ;  /* 0x0000001fff037819 */ /* 0x000fe20000011403 */
[----:B------:R-:W3:Y:S01]  /*14e0*/  LDC R66, c[0x0][0x658] ;  /* 0x00019600ff427b82 */ /* 0x000ee20000000800 */
[----:B------:R-:W-:Y:S01]  /*14f0*/  USEL UR42, UR37, 0x1, UP0 ;  /* 0x00000001252a7887 */ /* 0x000fe20008000000 */
[----:B------:R-:W-:Y:S01]  /*1500*/  IMAD.IADD R4, R5, 0x1, -R4 ;  /* 0x0000000105047824 */ /* 0x000fe200078e0a04 */
[----:B------:R-:W-:Y:S01]  /*1510*/  LEA.HI R3, R3, R60, RZ, 0x3 ;  /* 0x0000003c03037211 */ /* 0x000fe200078f18ff */
[----:B------:R-:W-:Y:S01]  /*1520*/  UISETP.NE.AND UP0, UPT, UR5, URZ, UPT ;  /* 0x0000003f0500728c */ /* 0x000fe2000bf05270 */
[----:B------:R-:W-:Y:S01]  /*1530*/  IMAD.MOV.U32 R5, RZ, RZ, 0x1 ;  /* 0x00000001ff057424 */ /* 0x000fe200078e00ff */
[----:B------:R-:W-:Y:S01]  /*1540*/  ULDC UR8, c[0x0][0x284] ;  /* 0x0000a10000087ab9 */ /* 0x000fe20000000800 */
[----:B------:R-:W-:Y:S01]  /*1550*/  LOP3.LUT R3, R3, 0xfffffff8, RZ, 0xc0, !PT ;  /* 0xfffffff803037812 */ /* 0x000fe200078ec0ff */
[----:B------:R-:W4:Y:S01]  /*1560*/  LDC.64 R64, c[0x0][0x5c8] ;  /* 0x00017200ff407b82 */ /* 0x000f220000000a00 */
[----:B------:R-:W-:Y:S01]  /*1570*/  USEL UR7, URZ, 0x1, UP0 ;  /* 0x000000013f077887 */ /* 0x000fe20008000000 */
[----:B------:R-:W-:Y:S01]  /*1580*/  IMAD.SHL.U32 R62, R4, 0x2, RZ ;  /* 0x00000002043e7824 */ /* 0x000fe200078e00ff */
[----:B------:R-:W-:Y:S01]  /*1590*/  LOP3.LUT R76, R23, 0x1, RZ, 0xfc, !PT ;  /* 0x00000001174c7812 */ /* 0x000fe200078efcff */
[----:B------:R-:W-:Y:S01]  /*15a0*/  IMAD.IADD R60, R60, 0x1, -R3 ;  /* 0x000000013c3c7824 */ /* 0x000fe200078e0a03 */
[----:B------:R-:W-:Y:S01]  /*15b0*/  SHF.R.S32.HI R3, RZ, 0x5, R8 ;  /* 0x00000005ff037819 */ /* 0x000fe20000011408 */
[----:B------:R-:W-:Y:S01]  /*15c0*/  USHF.L.U32 UR39, UR37, 0x1, URZ ;  /* 0x0000000125277899 */ /* 0x000fe2000800063f */
[----:B------:R-:W-:Y:S01]  /*15d0*/  IMAD.U32 R77, RZ, RZ, UR7 ;  /* 0x00000007ff4d7e24 */ /* 0x000fe2000f8e00ff */
[----:B------:R-:W0:Y:S01]  /*15e0*/  LDC R67, c[0x0][0x288] ;  /* 0x0000a200ff437b82 */ /* 0x000e220000000800 */
[--C-:B------:R-:W-:Y:S01]  /*15f0*/  SHF.R.S32.HI R61, RZ, 0x1f, R60.reuse ;  /* 0x0000001fff3d7819 */ /* 0x100fe2000001143c */
[----:B-1----:R-:W-:Y:S01]  /*1600*/  ULEA UR40, UR4, UR40, 0x18 ;  /* 0x0000002804287291 */ /* 0x002fe2000f8ec03f */
[C---:B------:R-:W-:Y:S01]  /*1610*/  IMAD R71, R3.reuse, -0x10, -R60 ;  /* 0xfffffff003477824 */ /* 0x040fe200078e0a3c */
[----:B------:R-:W-:Y:S01]  /*1620*/  USHF.L.U32 UR4, UR5, 0x3, URZ ;  /* 0x0000000305047899 */ /* 0x000fe2000800063f */
[----:B------:R-:W-:Y:S01]  /*1630*/  SHF.R.S32.HI R63, RZ, 0x1f, R62 ;  /* 0x0000001fff3f7819 */ /* 0x000fe2000001143e */
[----:B------:R-:W-:Y:S01]  /*1640*/  IMAD.WIDE R60, R3, 0x10, R60 ;  /* 0x00000010033c7825 */ /* 0x000fe200078e023c */
[----:B------:R-:W-:Y:S01]  /*1650*/  UIADD3 UR5, UR40, 0x100, URZ ;  /* 0x0000010028057890 */ /* 0x000fe2000fffe03f */
[----:B------:R-:W1:Y:S01]  /*1660*/  LDC R69, c[0x0][0x600] ;  /* 0x00018000ff457b82 */ /* 0x000e620000000800 */
[----:B------:R-:W-:Y:S01]  /*1670*/  UIADD3 UR6, UR40, 0x18100, URZ ;  /* 0x0001810028067890 */ /* 0x000fe2000fffe03f */
[----:B------:R-:W-:Y:S01]  /*1680*/  IMAD.MOV.U32 R3, RZ, RZ, -0x1 ;  /* 0xffffffffff037424 */ /* 0x000fe200078e00ff */
[----:B------:R-:W-:Y:S01]  /*1690*/  USHF.R.U32.HI UR5, URZ, 0x4, UR5 ;  /* 0x000000043f057899 */ /* 0x000fe20008011605 */
[----:B------:R-:W-:Y:S01]  /*16a0*/  VIADD R71, R71, UR8 ;  /* 0x0000000847477c36 */ /* 0x000fe20008000000 */
[----:B------:R-:W-:-:S02]  /*16b0*/  USHF.R.U32.HI UR6, URZ, 0x4, UR6 ;  /* 0x000000043f067899 */ /* 0x000fc40008011606 */
[-C--:B---3--:R-:W-:Y:S01]  /*16c0*/  SHF.L.U32 R3, R3, R66.reuse, RZ ;  /* 0x0000004203037219 */ /* 0x088fe200000006ff */
[----:B------:R-:W-:Y:S01]  /*16d0*/  UIADD3 UR41, UR40, 0x40, URZ ;  /* 0x0000004028297890 */ /* 0x000fe2000fffe03f */
[C---:B----4-:R-:W-:Y:S01]  /*16e0*/  SHF.L.U64.HI R65, R64.reuse, 0x3, R65 ;  /* 0x0000000340417819 */ /* 0x050fe20000010241 */
[----:B------:R-:W-:Y:S01]  /*16f0*/  ULOP3.LUT UR4, UR4, 0x8, URZ, 0xc0, !UPT ;  /* 0x0000000804047892 */ /* 0x000fe2000f8ec03f */
[----:B------:R-:W-:Y:S01]  /*1700*/  SHF.L.U32 R66, R5, R66, RZ ;  /* 0x0000004205427219 */ /* 0x000fe200000006ff */
[----:B------:R-:W-:Y:S01]  /*1710*/  ULOP3.LUT UR5, UR5, 0x3fff, URZ, 0xc0, !UPT ;  /* 0x00003fff05057892 */ /* 0x000fe2000f8ec03f */
[----:B------:R-:W-:Y:S01]  /*1720*/  IMAD.SHL.U32 R64, R64, 0x8, RZ ;  /* 0x0000000840407824 */ /* 0x000fe200078e00ff */
[----:B------:R-:W-:Y:S01]  /*1730*/  ULOP3.LUT UR6, UR6, 0x3fff, URZ, 0xc0, !UPT ;  /* 0x00003fff06067892 */ /* 0x000fe2000f8ec03f */
[----:B------:R-:W-:Y:S01]  /*1740*/  LOP3.LUT R70, RZ, R3, RZ, 0x33, !PT ;  /* 0x00000003ff467212 */ /* 0x000fe200078e33ff */
[----:B0-----:R-:W-:Y:S01]  /*1750*/  IMAD R67, R4, -0x2, R67 ;  /* 0xfffffffe04437824 */ /* 0x001fe200078e0243 */
[----:B------:R-:W-:-:S02]  /*1760*/  UIADD3 UR42, -UR42, UR37, URZ ;  /* 0x000000252a2a7290 */ /* 0x000fc4000fffe13f */
[----:B------:R-:W-:Y:S02]  /*1770*/  ULEA UR43, UR43, UR41, 0x3 ;  /* 0x000000292b2b7291 */ /* 0x000fe4000f8e183f */
[----:B------:R-:W-:Y:S02]  /*1780*/  ULOP3.LUT UR44, UR4, 0x8, URZ, 0x3c, !UPT ;  /* 0x00000008042c7892 */ /* 0x000fe4000f8e3c3f */
[----:B------:R-:W-:Y:S01]  /*1790*/  ULOP3.LUT UR45, UR4, 0x18, URZ, 0x3c, !UPT ;  /* 0x00000018042d7892 */ /* 0x000fe2000f8e3c3f */
[----:B-1----:R-:W-:Y:S01]  /*17a0*/  VIADD R69, R69, 0xffffffff ;  /* 0xffffffff45457836 */ /* 0x002fe20000000000 */
[----:B------:R-:W-:Y:S02]  /*17b0*/  ULOP3.LUT UR46, UR5, 0x10000, URZ, 0xfc, !UPT ;  /* 0x00010000052e7892 */ /* 0x000fe4000f8efc3f */
[----:B------:R-:W-:Y:S01]  /*17c0*/  ULOP3.LUT UR47, UR6, 0x10000, URZ, 0xfc, !UPT ;  /* 0x00010000062f7892 */ /* 0x000fe2000f8efc3f */
[----:B--2---:R-:W-:-:S11]  /*17d0*/  SHF.L.U64.HI R68, R6, 0x1, R0 ;  /* 0x0000000106447819 */ /* 0x004fd60000010200 */
.L_x_102:
[----:B------:R-:W-:-:S04]  /*17e0*/  SHF.L.U32 R0, R77, 0x1f, RZ ;  /* 0x0000001f4d007819 */ /* 0x000fc800000006ff */
[----:B------:R-:W0:Y:S02]  /*17f0*/  SYNCS.PHASECHK.TRANS64.TRYWAIT P0, [UR43+-0x8], R0 ;  /* 0xfffff800ff0075a7 */ /* 0x000e24000800016b */
[----:B01-34-:R-:W-:Y:S05]  /*1800*/  @!P0 BRA `(.L_x_19) ;  /* 0x00000048006c8947 */ /* 0x01bfea0003800000 */
.L_x_123:
[----:B------:R-:W-:Y:S02]  /*1810*/  ULDC UR4, c[0x0][0x28c] ;  /* 0x0000a30000047ab9 */ /* 0x000fe40000000800 */
[----:B------:R-:W-:-:S13]  /*1820*/  ISETP.LT.AND P0, PT, RZ, UR4, PT ;  /* 0x00000004ff007c0c */ /* 0x000fda000bf01270 */
[----:B------:R-:W-:Y:S05]  /*1830*/  @P0 BRA `(.L_x_20) ;  /* 0x0000000000400947 */ /* 0x000fea0003800000 */
[----:B0-----:R-:W-:Y:S01]  /*1840*/  MOV R0, 0x0 ;  /* 0x0000000000007802 */ /* 0x001fe20000000f00 */
[----:B------:R-:W-:Y:S01]  /*1850*/  ULDC.64 UR4, c[0x4][0x68] ;  /* 0x01001a0000047ab9 */ /* 0x000fe20000000a00 */
[----:B------:R-:W-:Y:S01]  /*1860*/  ULDC.64 UR6, c[0x4][0x8] ;  /* 0x0100020000067ab9 */ /* 0x000fe20000000a00 */
[----:B------:R-:W-:Y:S01]  /*1870*/  IMAD.U32 R4, RZ, RZ, UR4 ;  /* 0x00000004ff047e24 */ /* 0x000fe2000f8e00ff */
[----:B------:R0:W1:Y:S01]  /*1880*/  LDC.64 R14, c[0x4][R0] ;  /* 0x01000000000e7b82 */ /* 0x0000620000000a00 */
[----:B------:R-:W-:Y:S01]  /*1890*/  IMAD.U32 R5, RZ, RZ, UR5 ;  /* 0x00000005ff057e24 */ /* 0x000fe2000f8e00ff */
[----:B------:R-:W-:Y:S01]  /*18a0*/  ULDC.64 UR4, c[0x4][0x70] ;  /* 0x01001c0000047ab9 */ /* 0x000fe20000000a00 */
[----:B------:R-:W-:Y:S02]  /*18b0*/  IMAD.U32 R10, RZ, RZ, UR6 ;  /* 0x00000006ff0a7e24 */ /* 0x000fe4000f8e00ff */
[----:B------:R-:W-:Y:S02]  /*18c0*/  IMAD.U32 R6, RZ, RZ, UR4 ;  /* 0x00000004ff067e24 */ /* 0x000fe4000f8e00ff */
[----:B------:R-:W-:-:S02]  /*18d0*/  IMAD.U32 R7, RZ, RZ, UR5 ;  /* 0x00000005ff077e24 */ /* 0x000fc4000f8e00ff */
[----:B------:R-:W-:Y:S02]  /*18e0*/  IMAD.U32 R11, RZ, RZ, UR7 ;  /* 0x00000007ff0b7e24 */ /* 0x000fe4000f8e00ff */
[----:B------:R-:W-:Y:S02]  /*18f0*/  IMAD.MOV.U32 R8, RZ, RZ, 0x1e1 ;  /* 0x000001e1ff087424 */ /* 0x000fe400078e00ff */
[----:B------:R-:W-:Y:S02]  /*1900*/  IMAD.MOV.U32 R12, RZ, RZ, 0x1 ;  /* 0x00000001ff0c7424 */ /* 0x000fe400078e00ff */
[----:B0-----:R-:W-:-:S07]  /*1910*/  IMAD.MOV.U32 R13, RZ, RZ, RZ ;  /* 0x000000ffff0d7224 */ /* 0x001fce00078e00ff */
[----:B------:R-:W-:-:S07]  /*1920*/  LEPC R20, `(.L_x_20) ;  /* 0x000000001014794e */ /* 0x000fce0000000000 */
[----:B-1---5:R-:W-:Y:S05]  /*1930*/  CALL.ABS.NOINC R14 ;  /* 0x000000000e007343 */ /* 0x022fea0003c00000 */
.L_x_20:
[----:B------:R-:W-:-:S13]  /*1940*/  ISETP.NE.AND P0, PT, R76, 0x3, PT ;  /* 0x000000034c00780c */ /* 0x000fda0003f05270 */
[----:B------:R-:W-:Y:S05]  /*1950*/  @!P0 BRA `(.L_x_21) ;  /* 0x0000000000048947 */ /* 0x000fea0003800000 */
[----:B------:R-:W-:Y:S01]  /*1960*/  BPT.TRAP 0x1 ;  /* 0x000000040000795c */ /* 0x000fe20000300000 */
.L_x_21:
[----:B0-----:R-:W-:Y:S02]  /*1970*/  IMAD.U32 R3, RZ, RZ, UR36 ;  /* 0x00000024ff037e24 */ /* 0x001fe4000f8e00ff */
[----:B------:R-:W-:-:S03]  /*1980*/  IMAD.U32 R0, RZ, RZ, UR38 ;  /* 0x00000026ff007e24 */ /* 0x000fc6000f8e00ff */
[----:B------:R-:W-:Y:S02]  /*1990*/  LEA R3, R3, UR40, 0x3 ;  /* 0x0000002803037c11 */ /* 0x000fe4000f8e18ff */
[----:B------:R-:W-:-:S04]  /*19a0*/  SHF.L.U32 R0, R0, 0x1f, RZ ;  /* 0x0000001f00007819 */ /* 0x000fc800000006ff */
[----:B------:R0:W1:Y:S01]  /*19b0*/  SYNCS.PHASECHK.TRANS64.TRYWAIT P1, [R3+URZ], R0 ;  /* 0x00000000030075a7 */ /* 0x000062000802017f */
[----:B------:R-:W-:Y:S05]  /*19c0*/  @!P0 BRA `(.L_x_22) ;  /* 0x0000000000048947 */ /* 0x000fea0003800000 */
[----:B------:R-:W-:Y:S01]  /*19d0*/  BPT.TRAP 0x1 ;  /* 0x000000040000795c */ /* 0x000fe20000300000 */
.L_x_22:
[----:B-1----:R-:W-:Y:S05]  /*19e0*/  @P1 BRA `(.L_x_23) ;  /* 0x0000000000081947 */ /* 0x002fea0003800000 */
[----:B------:R-:W1:Y:S02]  /*19f0*/  SYNCS.PHASECHK.TRANS64.TRYWAIT P1, [R3+URZ], R0 ;  /* 0x00000000030075a7 */ /* 0x000e64000802017f */
[----:B-1----:R-:W-:Y:S05]  /*1a00*/  @!P1 BRA `(.L_x_24) ;  /* 0x0000004800049947 */ /* 0x002fea0003800000 */
.L_x_23:
[----:B------:R-:W-:Y:S05]  /*1a10*/  WARPSYNC.ALL ;  /* 0x0000000000007948 */ /* 0x000fea0003800000 */
[----:B------:R-:W-:Y:S01]  /*1a20*/  ULEA UR9, UR36, UR46, 0xb ;  /* 0x0000002e24097291 */ /* 0x000fe2000f8e583f */
[----:B------:R-:W-:Y:S01]  /*1a30*/  WARPGROUP.ARRIVE ;  /* 0x00000000000079c5 */ /* 0x000fe20000000000 */
[----:B------:R-:W-:Y:S01]  /*1a40*/  ULEA UR8, UR36, UR47, 0xb ;  /* 0x0000002f24087291 */ /* 0x000fe2000f8e583f */
[----:B01----:R-:W-:Y:S01]  /*1a50*/  IMAD.U32 R0, RZ, RZ, UR42 ;  /* 0x0000002aff007e24 */ /* 0x003fe2000f8e00ff */
[----:B------:R-:W-:Y:S01]  /*1a60*/  UMOV UR5, 0x40000040 ;  /* 0x4000004000057882 */ /* 0x000fe20000000000 */
[----:B------:R-:W-:-:S02]  /*1a70*/  UMOV UR7, 0x40000040 ;  /* 0x4000004000077882 */ /* 0x000fc40000000000 */
[----:B------:R-:W-:Y:S01]  /*1a80*/  UMOV UR4, UR9 ;  /* 0x0000000900047c82 */ /* 0x000fe20008000000 */
[----:B------:R-:W-:Y:S01]  /*1a90*/  ISETP.GE.AND P1, PT, R0, 0x1, PT ;  /* 0x000000010000780c */ /* 0x000fe20003f26270 */
[----:B------:R-:W-:Y:S02]  /*1aa0*/  UMOV UR6, UR8 ;  /* 0x0000000800067c82 */ /* 0x000fe40008000000 */
[----:B------:R-:W-:Y:S01]  /*1ab0*/  HGMMA.64x64x8.F32.TF32 R24, gdesc[UR4], RZ, !UPT, gsb0 ;  /* 0x04e00000041879f0 */ /* 0x000fe2000c0028ff */
[----:B------:R-:W-:Y:S02]  /*1ac0*/  UIADD3 UR4, UR9, 0x2, URZ ;  /* 0x0000000209047890 */ /* 0x000fe4000fffe03f */
[----:B------:R-:W-:Y:S01]  /*1ad0*/  UIADD3 UR6, UR8, 0x2, URZ ;  /* 0x0000000208067890 */ /* 0x000fe2000fffe03f */
[----:B------:R-:W-:Y:S01]  /*1ae0*/  UMOV UR5, 0x40000040 ;  /* 0x4000004000057882 */ /* 0x000fe20000000000 */
[----:B------:R-:W-:Y:S01]  /*1af0*/  UMOV UR7, 0x40000040 ;  /* 0x4000004000077882 */ /* 0x000fe20000000000 */
[----:B------:R-:W-:-:S02]  /*1b00*/  WARPGROUP.DEPBAR.LE gsb0, 0x0 ;  /* 0x00008000000079c5 */ /* 0x000fc40000010000 */
[----:B------:R-:W-:-:S06]  /*1b10*/  WARPGROUP.ARRIVE ;  /* 0x00000000000079c5 */ /* 0x000fcc0000000000 */
[----:B------:R-:W-:Y:S01]  /*1b20*/  HGMMA.64x64x8.F32.TF32 R24, gdesc[UR4], R24, gsb0 ;  /* 0x04e00000041879f0 */ /* 0x000fe20008002818 */
[----:B------:R-:W-:Y:S02]  /*1b30*/  UIADD3 UR4, UR9, 0x4, URZ ;  /* 0x0000000409047890 */ /* 0x000fe4000fffe03f */
[----:B------:R-:W-:Y:S01]  /*1b40*/  UIADD3 UR6, UR8, 0x4, URZ ;  /* 0x0000000408067890 */ /* 0x000fe2000fffe03f */
[----:B------:R-:W-:Y:S01]  /*1b50*/  UMOV UR5, 0x40000040 ;  /* 0x4000004000057882 */ /* 0x000fe20000000000 */
[----:B------:R-:W-:Y:S01]  /*1b60*/  UMOV UR7, 0x40000040 ;  /* 0x4000004000077882 */ /* 0x000fe20000000000 */
[----:B------:R-:W-:Y:S02]  /*1b70*/  WARPGROUP.DEPBAR.LE gsb0, 0x0 ;  /* 0x00008000000079c5 */ /* 0x000fe40000010000 */
        /* <DEDUP_REMOVED lines=92> */
[----:B------:R-:W-:Y:S03]  /*2140*/  HGMMA.64x64x8.F32.TF32 R24, gdesc[UR4], R24, gsb0 ;  /* 0x04e00000041879f0 */ /* 0x000fe60008002818 */
[----:B------:R-:W-:Y:S02]  /*2150*/  WARPGROUP.DEPBAR.LE gsb0, 0x0 ;  /* 0x00008000000079c5 */ /* 0x000fe40000010000 */
[----:B------:R-:W-:Y:S05]  /*2160*/  @!P1 BRA `(.L_x_25) ;  /* 0x0000000800649947 */ /* 0x000fea0003800000 */
[----:B------:R-:W-:Y:S01]  /*2170*/  UIADD3 UR4, UR36, 0x1, URZ ;  /* 0x0000000124047890 */ /* 0x000fe2000fffe03f */
[----:B------:R-:W-:Y:S02]  /*2180*/  IMAD.U32 R0, RZ, RZ, UR42 ;  /* 0x0000002aff007e24 */ /* 0x000fe4000f8e00ff */
[----:B------:R-:W-:Y:S01]  /*2190*/  IMAD.U32 R3, RZ, RZ, UR36 ;  /* 0x00000024ff037e24 */ /* 0x000fe2000f8e00ff */
[----:B------:R-:W-:-:S04]  /*21a0*/  UISETP.NE.AND UP0, UPT, UR4, 0x3, UPT ;  /* 0x000000030400788c */ /* 0x000fc8000bf05270 */
[----:B------:R-:W-:Y:S02]  /*21b0*/  USEL UR5, URZ, 0x1, UP0 ;  /* 0x000000013f057887 */ /* 0x000fe40008000000 */
[----:B------:R-:W-:Y:S02]  /*21c0*/  USEL UR4, UR4, URZ, UP0 ;  /* 0x0000003f04047287 */ /* 0x000fe40008000000 */
[----:B------:R-:W-:-:S06]  /*21d0*/  ULOP3.LUT UR5, UR38, UR5, URZ, 0x3c, !UPT ;  /* 0x0000000526057292 */ /* 0x000fcc000f8e3c3f */
[----:B------:R-:W-:-:S07]  /*21e0*/  IMAD.U32 R6, RZ, RZ, UR5 ;  /* 0x00000005ff067e24 */ /* 0x000fce000f8e00ff */
.L_x_32:
[----:B------:R-:W-:Y:S05]  /*21f0*/  @!P0 BRA `(.L_x_26) ;  /* 0x0000000000048947 */ /* 0x000fea0003800000 */
[----:B------:R-:W-:Y:S01]  /*2200*/  BPT.TRAP 0x1 ;  /* 0x000000040000795c */ /* 0x000fe20000300000 */
.L_x_26:
[----:B------:R-:W-:Y:S01]  /*2210*/  ULEA UR5, UR4, UR40, 0x3 ;  /* 0x0000002804057291 */ /* 0x000fe2000f8e183f */
[----:B------:R-:W-:-:S08]  /*2220*/  SHF.L.U32 R4, R6, 0x1f, RZ ;  /* 0x0000001f06047819 */ /* 0x000fd000000006ff */
[----:B------:R0:W1:Y:S01]  /*2230*/  SYNCS.PHASECHK.TRANS64.TRYWAIT P1, [UR5], R4 ;  /* 0x00000004ff0075a7 */ /* 0x0000620008020145 */
[----:B------:R-:W-:Y:S05]  /*2240*/  @!P0 BRA `(.L_x_27) ;  /* 0x0000000000048947 */ /* 0x000fea0003800000 */
[----:B------:R-:W-:Y:S01]  /*2250*/  BPT.TRAP 0x1 ;  /* 0x000000040000795c */ /* 0x000fe20000300000 */
.L_x_27:
[----:B-1----:R-:W-:Y:S05]  /*2260*/  @P1 BRA `(.L_x_28) ;  /* 0x0000000000081947 */ /* 0x002fea0003800000 */
[----:B------:R-:W1:Y:S02]  /*2270*/  SYNCS.PHASECHK.TRANS64.TRYWAIT P1, [UR5], R4 ;  /* 0x00000004ff0075a7 */ /* 0x000e640008020145 */
[----:B-1----:R-:W-:Y:S05]  /*2280*/  @!P1 BRA `(.L_x_29) ;  /* 0x0000003c00f89947 */ /* 0x002fea0003800000 */
.L_x_28:
[----:B------:R-:W-:Y:S01]  /*2290*/  ULEA UR5, UR4, UR47, 0xb ;  /* 0x0000002f04057291 */ /* 0x000fe2000f8e583f */
[----:B------:R-:W-:Y:S01]  /*22a0*/  WARPGROUP.ARRIVE ;  /* 0x00000000000079c5 */ /* 0x000fe20000000000 */
[----:B------:R-:W-:Y:S01]  /*22b0*/  ULEA UR6, UR4, UR46, 0xb ;  /* 0x0000002e04067291 */ /* 0x000fe2000f8e583f */
[----:B------:R-:W-:Y:S01]  /*22c0*/  UMOV UR11, 0x40000040 ;  /* 0x40000040000b7882 */ /* 0x000fe20000000000 */
[----:B------:R-:W-:-:S03]  /*22d0*/  UMOV UR9, 0x40000040 ;  /* 0x4000004000097882 */ /* 0x000fc60000000000 */
[----:B------:R-:W-:Y:S02]  /*22e0*/  UMOV UR10, UR5 ;  /* 0x00000005000a7c82 */ /* 0x000fe40008000000 */
[----:B------:R-:W-:Y:S02]  /*22f0*/  UMOV UR8, UR6 ;  /* 0x0000000600087c82 */ /* 0x000fe40008000000 */
[----:B------:R-:W-:Y:S01]  /*2300*/  HGMMA.64x64x8.F32.TF32 R24, gdesc[UR8], R24, gsb0 ;  /* 0x04e00000081879f0 */ /* 0x000fe20008002818 */
        /* <DEDUP_REMOVED lines=107> */
[----:B------:R-:W-:Y:S01]  /*29c0*/  BPT.TRAP 0x1 ;  /* 0x000000040000795c */ /* 0x000fe20000300000 */
.L_x_30:
[----:B------:R-:W-:-:S13]  /*29d0*/  ISETP.NE.AND P1, PT, R57, RZ, PT ;  /* 0x000000ff3900720c */ /* 0x000fda0003f25270 */
[----:B01----:R-:W-:-:S05]  /*29e0*/  @P1 LEA R4, R3, UR40, 0x3 ;  /* 0x0000002803041c11 */ /* 0x003fca000f8e18ff */
[----:B------:R-:W-:-:S05]  /*29f0*/  @P1 VIADD R5, R4, 0x18 ;  /* 0x0000001804051836 */ /* 0x000fca0000000000 */
[----:B------:R-:W-:-:S04]  /*2a00*/  @P1 PRMT R5, R56, 0x654, R5 ;  /* 0x0000065438051816 */ /* 0x000fc80000000005 */
[----:B------:R0:W-:Y:S01]  /*2a10*/  @P1 SYNCS.ARRIVE.TRANS64.RED.A1T0 RZ, [R5+URZ], RZ ;  /* 0x000000ff05ff19a7 */ /* 0x0001e2000810043f */
[----:B------:R-:W-:-:S13]  /*2a20*/  ISETP.GT.U32.AND P1, PT, R23, 0x1, PT ;  /* 0x000000011700780c */ /* 0x000fda0003f24070 */
[----:B0-----:R-:W-:Y:S05]  /*2a30*/  @P1 BRA `(.L_x_31) ;  /* 0x0000000000041947 */ /* 0x001fea0003800000 */
[----:B------:R-:W-:Y:S01]  /*2a40*/  BPT.TRAP 0x1 ;  /* 0x000000040000795c */ /* 0x000fe20000300000 */
.L_x_31:
[----:B------:R-:W-:Y:S01]  /*2a50*/  UIADD3 UR4, UR4, 0x1, URZ ;  /* 0x0000000104047890 */ /* 0x000fe2000fffe03f */
[C---:B------:R-:W-:Y:S01]  /*2a60*/  ISETP.GT.AND P2, PT, R0.reuse, 0x1, PT ;  /* 0x000000010000780c */ /* 0x040fe20003f44270 */
[----:B------:R-:W-:Y:S02]  /*2a70*/  VIADD R3, R3, 0x1 ;  /* 0x0000000103037836 */ /* 0x000fe40000000000 */
[----:B------:R-:W-:Y:S01]  /*2a80*/  UISETP.NE.AND UP0, UPT, UR4, 0x3, UPT ;  /* 0x000000030400788c */ /* 0x000fe2000bf05270 */
[----:B------:R-:W-:Y:S02]  /*2a90*/  VIADD R0, R0, 0xffffffff ;  /* 0xffffffff00007836 */ /* 0x000fe40000000000 */
[C---:B------:R-:W-:Y:S01]  /*2aa0*/  ISETP.NE.AND P1, PT, R3.reuse, 0x3, PT ;  /* 0x000000030300780c */ /* 0x040fe20003f25270 */
[----:B------:R-:W-:Y:S02]  /*2ab0*/  USEL UR5, URZ, 0x1, UP0 ;  /* 0x000000013f057887 */ /* 0x000fe40008000000 */
[----:B------:R-:W-:Y:S01]  /*2ac0*/  USEL UR4, UR4, URZ, UP0 ;  /* 0x0000003f04047287 */ /* 0x000fe20008000000 */
[----:B------:R-:W-:-:S03]  /*2ad0*/  SEL R3, R3, RZ, P1 ;  /* 0x000000ff03037207 */ /* 0x000fc60000800000 */
[----:B------:R-:W-:Y:S01]  /*2ae0*/  LOP3.LUT R6, R6, UR5, RZ, 0x3c, !PT ;  /* 0x0000000506067c12 */ /* 0x000fe2000f8e3cff */
[----:B------:R-:W-:Y:S07]  /*2af0*/  @P2 BRA `(.L_x_32) ;  /* 0xfffffff400bc2947 */ /* 0x000fee000383ffff */
.L_x_25:
[----:B------:R-:W0:Y:S01]  /*2b00*/  LDC R0, c[0x0][0x28c] ;  /* 0x0000a300ff007b82 */ /* 0x000e220000000800 */
[----:B------:R-:W-:-:S04]  /*2b10*/  IMAD.U32 R3, RZ, RZ, UR44 ;  /* 0x0000002cff037e24 */ /* 0x000fc8000f8e00ff */
[----:B------:R1:W-:Y:S01]  /*2b20*/  SYNCS.ARRIVE.TRANS64.A1T0 RZ, [R3+UR41], RZ ;  /* 0x000000ff03ff79a7 */ /* 0x0003e20008100029 */
[----:B0-----:R-:W-:-:S13]  /*2b30*/  ISETP.GE.AND P1, PT, R0, 0x1, PT ;  /* 0x000000010000780c */ /* 0x001fda0003f26270 */
[----:B-1----:R-:W-:Y:S05]  /*2b40*/  @!P1 BRA `(.L_x_33) ;  /* 0x0000000000449947 */ /* 0x002fea0003800000 */
[----:B------:R-:W-:Y:S05]  /*2b50*/  @!P0 BRA `(.L_x_34) ;  /* 0x0000000000048947 */ /* 0x000fea0003800000 */
[----:B------:R-:W-:Y:S01]  /*2b60*/  BPT.TRAP 0x1 ;  /* 0x000000040000795c */ /* 0x000fe20000300000 */
.L_x_34:
[----:B------:R-:W-:-:S13]  /*2b70*/  ISETP.NE.AND P0, PT, R57, RZ, PT ;  /* 0x000000ff3900720c */ /* 0x000fda0003f05270 */
[----:B------:R-:W-:-:S05]  /*2b80*/  VOTEU.ANY UP0, P0 ;  /* 0x00000000003f7886 */ /* 0x000fca0000000100 */
[----:B------:R-:W-:-:S06]  /*2b90*/  @UP0 UIADD3 UR4, UR36, UR42, URZ ;  /* 0x0000002a24040290 */ /* 0x000fcc000fffe03f */
[----:B------:R-:W-:Y:S02]  /*2ba0*/  IMAD.U32 R4, RZ, RZ, UR4 ;  /* 0x00000004ff047e24 */ /* 0x000fe4000f8e00ff */
[----:B------:R-:W-:Y:S02]  /*2bb0*/  IMAD.U32 R3, RZ, RZ, UR4 ;  /* 0x00000004ff037e24 */ /* 0x000fe4000f8e00ff */
[----:B------:R-:W-:-:S05]  /*2bc0*/  @P0 IMAD.WIDE.U32 R4, R4, -0x55555555, RZ ;  /* 0xaaaaaaab04040825 */ /* 0x000fca00078e00ff */
[----:B------:R-:W-:-:S05]  /*2bd0*/  @P0 SHF.R.U32.HI R0, RZ, 0x1, R5 ;  /* 0x00000001ff000819 */ /* 0x000fca0000011605 */
[----:B------:R-:W-:-:S05]  /*2be0*/  @P0 IMAD R0, R0, -0x3, R3 ;  /* 0xfffffffd00000824 */ /* 0x000fca00078e0203 */
[----:B------:R-:W-:-:S05]  /*2bf0*/  @P0 LEA R0, R0, UR40, 0x3 ;  /* 0x0000002800000c11 */ /* 0x000fca000f8e18ff */
[----:B------:R-:W-:-:S05]  /*2c00*/  @P0 VIADD R3, R0, 0x18 ;  /* 0x0000001800030836 */ /* 0x000fca0000000000 */
[----:B------:R-:W-:-:S04]  /*2c10*/  @P0 PRMT R3, R56, 0x654, R3 ;  /* 0x0000065438030816 */ /* 0x000fc80000000003 */
[----:B------:R0:W-:Y:S01]  /*2c20*/  @P0 SYNCS.ARRIVE.TRANS64.RED.A1T0 RZ, [R3+URZ], RZ ;  /* 0x000000ff03ff09a7 */ /* 0x0001e2000810043f */
[----:B------:R-:W-:-:S13]  /*2c30*/  ISETP.GT.U32.AND P0, PT, R23, 0x1, PT ;  /* 0x000000011700780c */ /* 0x000fda0003f04070 */
[----:B0-----:R-:W-:Y:S05]  /*2c40*/  @P0 BRA `(.L_x_33) ;  /* 0x0000000000040947 */ /* 0x001fea0003800000 */
[----:B------:R-:W-:Y:S01]  /*2c50*/  BPT.TRAP 0x1 ;  /* 0x000000040000795c */ /* 0x000fe20000300000 */
.L_x_33:
[----:B------:R-:W-:Y:S01]  /*2c60*/  SHF.L.U32 R0, R77, 0x1f, RZ ;  /* 0x0000001f4d007819 */ /* 0x000fe200000006ff */
[----:B------:R-:W-:Y:S01]  /*2c70*/  UIADD3 UR36, UR36, UR39, URZ ;  /* 0x0000002724247290 */ /* 0x000fe2000fffe03f */
[----:B------:R-:W-:Y:S01]  /*2c80*/  SHF.R.S32.HI R9, RZ, 0x1f, R19 ;  /* 0x0000001fff097819 */ /* 0x000fe20000011413 */
[----:B------:R-:W-:Y:S01]  /*2c90*/  UISETP.GE.U32.AND UP1, UPT, UR39, 0x3, UPT ;  /* 0x000000032700788c */ /* 0x000fe2000bf26070 */
[----:B------:R-:W0:Y:S01]  /*2ca0*/  SYNCS.PHASECHK.TRANS64.TRYWAIT P0, [UR43+0x8], R0 ;  /* 0x00000800ff0075a7 */ /* 0x000e22000800016b */
[----:B------:R-:W-:-:S04]  /*2cb0*/  UISETP.GT.U32.AND UP0, UPT, UR36, 0x2, UPT ;  /* 0x000000022400788c */ /* 0x000fc8000bf04070 */
[----:B------:R-:W-:-:S04]  /*2cc0*/  UISETP.LT.U32.AND UP0, UPT, UR39, 0x3, UP0 ;  /* 0x000000032700788c */ /* 0x000fc80008701070 */
[----:B------:R-:W-:Y:S02]  /*2cd0*/  USEL UR6, URZ, 0x1, !UP0 ;  /* 0x000000013f067887 */ /* 0x000fe4000c000000 */
[----:B------:R-:W-:Y:S02]  /*2ce0*/  @UP1 UIMAD.WIDE.U32 UR4, UR36, -0x55555555, URZ ;  /* 0xaaaaaaab240418a5 */ /* 0x000fe4000f8e003f */
[----:B------:R-:W-:Y:S02]  /*2cf0*/  ULOP3.LUT UR38, UR38, UR6, URZ, 0x3c, !UPT ;  /* 0x0000000626267292 */ /* 0x000fe4000f8e3c3f */
[----:B------:R-:W-:-:S04]  /*2d00*/  @UP1 USHF.R.U32.HI UR4, URZ, 0x1, UR5 ;  /* 0x000000013f041899 */ /* 0x000fc80008011605 */
[----:B------:R-:W-:Y:S01]  /*2d10*/  @UP1 ULOP3.LUT UR38, UR38, 0x1, UR4, 0x78, !UPT ;  /* 0x0000000126261892 */ /* 0x000fe2000f8e7804 */
[----:B0-----:R-:W-:Y:S11]  /*2d20*/  @!P0 BRA `(.L_x_35) ;  /* 0x0000003400688947 */ /* 0x001ff60003800000 */
.L_x_124:
[----:B------:R-:W-:Y:S01]  /*2d30*/  ULDC.64 UR4, c[0x0][0x5d0] ;  /* 0x0001740000047ab9 */ /* 0x000fe20000000a00 */
[----:B------:R-:W-:Y:S01]  /*2d40*/  ULDC UR6, c[0x0][0x284] ;  /* 0x0000a10000067ab9 */ /* 0x000fe20000000800 */
[----:B0-----:R-:W-:Y:S02]  /*2d50*/  IMAD R0, R9, UR4, RZ ;  /* 0x0000000409007c24 */ /* 0x001fe4000f8e02ff */
[----:B------:R-:W-:Y:S02]  /*2d60*/  IMAD.SHL.U32 R12, R18, 0x40, RZ ;  /* 0x00000040120c7824 */ /* 0x000fe400078e00ff */
[C---:B------:R-:W-:Y:S02]  /*2d70*/  IMAD R3, R19.reuse, UR5, R0 ;  /* 0x0000000513037c24 */ /* 0x040fe4000f8e0200 */
[----:B------:R-:W-:Y:S01]  /*2d80*/  IMAD.SHL.U32 R0, R22, 0x40, RZ ;  /* 0x0000004016007824 */ /* 0x000fe200078e00ff */
[----:B------:R-:W-:Y:S01]  /*2d90*/  SHF.R.S32.HI R13, RZ, 0x1f, R12 ;  /* 0x0000001fff0d7819 */ /* 0x000fe2000001140c */
[----:B------:R-:W-:Y:S01]  /*2da0*/  IMAD.WIDE.U32 R4, R19, UR4, R62 ;  /* 0x0000000413047c25 */ /* 0x000fe2000f8e003e */
[----:B------:R-:W-:-:S02]  /*2db0*/  ULDC.64 UR4, c[0x0][0x5c8] ;  /* 0x0001720000047ab9 */ /* 0x000fc40000000a00 */
[----:B------:R-:W-:Y:S01]  /*2dc0*/  ISETP.GE.AND P0, PT, R0, UR6, PT ;  /* 0x0000000600007c0c */ /* 0x000fe2000bf06270 */
[----:B------:R-:W-:Y:S01]  /*2dd0*/  ULDC UR6, c[0x0][0x288] ;  /* 0x0000a20000067ab9 */ /* 0x000fe20000000800 */
[----:B------:R-:W-:Y:S01]  /*2de0*/  IADD3 R4, P1, R12, R4, RZ ;  /* 0x000000040c047210 */ /* 0x000fe20007f3e0ff */
[----:B------:R-:W-:Y:S01]  /*2df0*/  IMAD.WIDE R72, R22, 0x40, R60 ;  /* 0x0000004016487825 */ /* 0x000fe200078e023c */
[----:B------:R-:W-:Y:S02]  /*2e00*/  ISETP.GE.OR P0, PT, R12, UR6, P0 ;  /* 0x000000060c007c0c */ /* 0x000fe40008706670 */
[----:B------:R-:W-:Y:S01]  /*2e10*/  IADD3.X R5, R13, R5, R3, P1, !PT ;  /* 0x000000050d057210 */ /* 0x000fe20000ffe403 */
[----:B------:R-:W-:-:S04]  /*2e20*/  IMAD R7, R73, UR4, RZ ;  /* 0x0000000449077c24 */ /* 0x000fc8000f8e02ff */
[C---:B------:R-:W-:Y:S02]  /*2e30*/  IMAD R7, R72.reuse, UR5, R7 ;  /* 0x0000000548077c24 */ /* 0x040fe4000f8e0207 */
[----:B------:R-:W-:-:S04]  /*2e40*/  IMAD.WIDE.U32 R74, R72, UR4, R4 ;  /* 0x00000004484a7c25 */ /* 0x000fc8000f8e0004 */
[----:B------:R-:W-:Y:S05]  /*2e50*/  @P0 BRA `(.L_x_36) ;  /* 0x0000001800d00947 */ /* 0x000fea0003800000 */
[----:B-----5:R-:W-:Y:S01]  /*2e60*/  FSETP.NEU.AND P0, PT, R59, RZ, PT ;  /* 0x000000ff3b00720b */ /* 0x020fe20003f0d000 */
[----:B------:R-:W-:Y:S01]  /*2e70*/  IMAD.IADD R22, R67, 0x1, -R12 ;  /* 0x0000000143167824 */ /* 0x000fe200078e0a0c */
[----:B------:R-:W-:Y:S01]  /*2e80*/  BSSY B0, `(.L_x_36) ;  /* 0x00001b1000007945 */ /* 0x000fe20003800000 */
[----:B------:R-:W-:Y:S02]  /*2e90*/  IMAD.IADD R0, R71, 0x1, -R0 ;  /* 0x0000000147007824 */ /* 0x000fe400078e0a00 */
[----:B------:R-:W-:Y:S01]  /*2ea0*/  IMAD.IADD R7, R75, 0x1, R7 ;  /* 0x000000014b077824 */ /* 0x000fe200078e0207 */
[----:B------:R-:W-:-:S04]  /*2eb0*/  ISETP.GT.AND P3, PT, R22, RZ, PT ;  /* 0x000000ff1600720c */ /* 0x000fc80003f64270 */
[----:B------:R-:W-:-:S03]  /*2ec0*/  ISETP.GT.AND P1, PT, R0, RZ, P3 ;  /* 0x000000ff0000720c */ /* 0x000fc60001f24270 */
[----:B------:R-:W-:Y:S10]  /*2ed0*/  @!P0 BRA `(.L_x_37) ;  /* 0x0000001000d48947 */ /* 0x000ff40003800000 */
[----:B------:R-:W0:Y:S01]  /*2ee0*/  LDC.64 R78, c[0x0][0x5b8] ;  /* 0x00016e00ff4e7b82 */ /* 0x000e220000000a00 */
[----:B------:R-:W-:-:S07]  /*2ef0*/  ULDC.64 UR4, c[0x0][0x5c0] ;  /* 0x0001700000047ab9 */ /* 0x000fce0000000a00 */
[----:B------:R-:W1:Y:S08]  /*2f00*/  LDC.64 R80, c[0x0][0x5b0] ;  /* 0x00016c00ff507b82 */ /* 0x000e700000000a00 */
[----:B------:R-:W2:Y:S01]  /*2f10*/  LDC.64 R82, c[0x0][0x5a8] ;  /* 0x00016a00ff527b82 */ /* 0x000ea20000000a00 */
[-C--:B0-----:R-:W-:Y:S02]  /*2f20*/  IMAD R6, R9, R78.reuse, RZ ;  /* 0x0000004e09067224 */ /* 0x081fe400078e02ff */
[----:B------:R-:W-:-:S04]  /*2f30*/  IMAD.WIDE.U32 R4, R19, R78, R62 ;  /* 0x0000004e13047225 */ /* 0x000fc800078e003e */
[----:B------:R-:W-:Y:S01]  /*2f40*/  IMAD R75, R19, R79, R6 ;  /* 0x0000004f134b7224 */ /* 0x000fe200078e0206 */
[----:B------:R-:W-:Y:S01]  /*2f50*/  IADD3 R8, P0, R12, R4, RZ ;  /* 0x000000040c087210 */ /* 0x000fe20007f1e0ff */
[----:B-1----:R-:W-:-:S03]  /*2f60*/  IMAD R3, R73, R80, RZ ;  /* 0x0000005049037224 */ /* 0x002fc600078e02ff */
[----:B------:R-:W-:Y:S01]  /*2f70*/  IADD3.X R9, R13, R5, R75, P0, !PT ;  /* 0x000000050d097210 */ /* 0x000fe200007fe44b */
[C---:B------:R-:W-:Y:S02]  /*2f80*/  IMAD R73, R72.reuse, R81, R3 ;  /* 0x0000005148497224 */ /* 0x040fe400078e0203 */
[----:B------:R-:W-:-:S04]  /*2f90*/  IMAD.WIDE.U32 R4, R72, R80, R8 ;  /* 0x0000005048047225 */ /* 0x000fc800078e0008 */
[----:B------:R-:W-:Y:S01]  /*2fa0*/  IMAD.IADD R3, R5, 0x1, R73 ;  /* 0x0000000105037824 */ /* 0x000fe200078e0249 */
[----:B--2---:R-:W-:-:S04]  /*2fb0*/  LEA R10, P0, R4, R82, 0x2 ;  /* 0x00000052040a7211 */ /* 0x004fc800078010ff */
[----:B------:R-:W-:-:S05]  /*2fc0*/  LEA.HI.X R11, R4, R83, R3, 0x2, P0 ;  /* 0x00000053040b7211 */ /* 0x000fca00000f1403 */
[----:B------:R-:W2:Y:S01]  /*2fd0*/  @P1 LDG.E.LTC128B R18, desc[UR48][R10.64] ;  /* 0x000000300a121981 */ /* 0x000ea2000c1e1920 */
[----:B------:R-:W-:Y:S01]  /*2fe0*/  IMAD.WIDE.U32 R4, R72, R80, R12 ;  /* 0x0000005048047225 */ /* 0x000fe200078e000c */
[----:B------:R-:W-:Y:S01]  /*2ff0*/  SHF.L.U64.HI R21, R80, 0x3, R81 ;  /* 0x0000000350157819 */ /* 0x000fe20000010251 */
[----:B------:R-:W-:Y:S01]  /*3000*/  BSSY B1, `(.L_x_38) ;  /* 0x0000017000017945 */ /* 0x000fe20003800000 */
[----:B------:R-:W-:Y:S01]  /*3010*/  ISETP.GT.AND P3, PT, R0, 0x8, P3 ;  /* 0x000000080000780c */ /* 0x000fe20001f64270 */
[----:B------:R-:W-:Y:S01]  /*3020*/  IMAD.SHL.U32 R20, R80, 0x8, RZ ;  /* 0x0000000850147824 */ /* 0x000fe200078e00ff */
[----:B------:R-:W-:-:S03]  /*3030*/  IADD3 R14, P0, R62, R4, RZ ;  /* 0x000000043e0e7210 */ /* 0x000fc60007f1e0ff */
[----:B------:R-:W-:Y:S01]  /*3040*/  IMAD.WIDE.U32 R20, R72, R80, R20 ;  /* 0x0000005048147225 */ /* 0x000fe200078e0014 */
[----:B------:R-:W-:Y:S02]  /*3050*/  IADD3.X R15, R63, R73, R5, P0, !PT ;  /* 0x000000493f0f7210 */ /* 0x000fe400007fe405 */
[C---:B------:R-:W-:Y:S01]  /*3060*/  LEA R6, P0, R74.reuse, UR4, 0x2 ;  /* 0x000000044a067c11 */ /* 0x040fe2000f8010ff */
[----:B------:R-:W-:Y:S02]  /*3070*/  IMAD.IADD R73, R73, 0x1, R21 ;  /* 0x0000000149497824 */ /* 0x000fe400078e0215 */
[----:B------:R-:W-:Y:S01]  /*3080*/  IMAD.WIDE.U32 R14, R19, R78, R14 ;  /* 0x0000004e130e7225 */ /* 0x000fe200078e000e */
[----:B------:R-:W-:-:S03]  /*3090*/  LEA.HI.X R7, R74, UR5, R7, 0x2, P0 ;  /* 0x000000054a077c11 */ /* 0x000fc600080f1407 */
[----:B------:R-:W-:Y:S01]  /*30a0*/  IMAD.IADD R5, R75, 0x1, R15 ;  /* 0x000000014b057824 */ /* 0x000fe200078e020f */
[----:B------:R-:W-:-:S04]  /*30b0*/  LEA R4, P0, R14, R82, 0x2 ;  /* 0x000000520e047211 */ /* 0x000fc800078010ff */
[----:B------:R-:W-:Y:S02]  /*30c0*/  LEA.HI.X R5, R14, R83, R5, 0x2, P0 ;  /* 0x000000530e057211 */ /* 0x000fe400000f1405 */
[----:B------:R-:W-:-:S04]  /*30d0*/  ISETP.GT.AND P0, PT, R22, 0x1, PT ;  /* 0x000000011600780c */ /* 0x000fc80003f04270 */
[----:B------:R-:W-:Y:S01]  /*30e0*/  ISETP.GT.AND P4, PT, R0, RZ, P0 ;  /* 0x000000ff0000720c */ /* 0x000fe20000784270 */
[----:B--2---:R-:W-:-:S04]  /*30f0*/  FMUL R3, R18, R59 ;  /* 0x0000003b12037220 */ /* 0x004fc80000400000 */
[----:B------:R-:W-:Y:S01]  /*3100*/  FFMA R11, R24, R58, R3 ;  /* 0x0000003a180b7223 */ /* 0x000fe20000000003 */
[----:B------:R-:W-:-:S04]  /*3110*/  IADD3 R3, P2, R8, R20, RZ ;  /* 0x0000001408037210 */ /* 0x000fc80007f5e0ff */
[----:B------:R0:W-:Y:S01]  /*3120*/  @P1 STG.E desc[UR48][R6.64], R11 ;  /* 0x0000000b06001986 */ /* 0x0001e2000c101930 */
[----:B------:R-:W-:Y:S01]  /*3130*/  LEA R14, P1, R3, R82, 0x2 ;  /* 0x00000052030e7211 */ /* 0x000fe200078210ff */
[----:B------:R-:W-:Y:S01]  /*3140*/  IMAD.X R10, R73, 0x1, R9, P2 ;  /* 0x00000001490a7824 */ /* 0x000fe200010e0609 */
[----:B------:R-:W-:Y:S11]  /*3150*/  @!P4 BRA `(.L_x_39) ;  /* 0x000000000004c947 */ /* 0x000ff60003800000 */
[----:B------:R1:W5:Y:S02]  /*3160*/  LDG.E.LTC128B R18, desc[UR48][R4.64+0x4] ;  /* 0x0000043004127981 */ /* 0x000364000c1e1920 */
.L_x_39:
[----:B------:R-:W-:Y:S05]  /*3170*/  BSYNC B1 ;  /* 0x0000000000017941 */ /* 0x000fea0003800000 */
.L_x_38:
[----:B-----5:R-:W-:Y:S01]  /*3180*/  FMUL R8, R18, R59 ;  /* 0x0000003b12087220 */ /* 0x020fe20000400000 */
[----:B------:R-:W-:-:S03]  /*3190*/  LEA.HI.X R15, R3, R83, R10, 0x2, P1 ;  /* 0x00000053030f7211 */ /* 0x000fc600008f140a */
[----:B------:R-:W-:-:S05]  /*31a0*/  FFMA R25, R25, R58, R8 ;  /* 0x0000003a19197223 */ /* 0x000fca0000000008 */
[----:B------:R2:W-:Y:S04]  /*31b0*/  @P4 STG.E desc[UR48][R6.64+0x4], R25 ;  /* 0x0000041906004986 */ /* 0x0005e8000c101930 */
[----:B------:R-:W3:Y:S01]  /*31c0*/  @P3 LDG.E.LTC128B R18, desc[UR48][R14.64] ;  /* 0x000000300e123981 */ /* 0x000ee2000c1e1920 */
[----:B------:R-:W-:Y:S01]  /*31d0*/  IADD3 R12, P1, P2, R62, R20, R12 ;  /* 0x000000143e0c7210 */ /* 0x000fe20007a3e00c */
[----:B------:R-:W-:Y:S01]  /*31e0*/  BSSY B1, `(.L_x_40) ;  /* 0x0000010000017945 */ /* 0x000fe20003800000 */
[C---:B0-----:R-:W-:Y:S02]  /*31f0*/  SHF.L.U64.HI R11, R64.reuse, 0x2, R65 ;  /* 0x00000002400b7819 */ /* 0x041fe40000010241 */
[----:B------:R-:W-:Y:S02]  /*3200*/  IADD3.X R13, R63, R73, R13, P1, P2 ;  /* 0x000000493f0d7210 */ /* 0x000fe40000fe440d */
[----:B------:R-:W-:-:S02]  /*3210*/  LEA R10, P2, R64, R6, 0x2 ;  /* 0x00000006400a7211 */ /* 0x000fc400078410ff */
[----:B------:R-:W-:Y:S01]  /*3220*/  ISETP.GT.AND P0, PT, R0, 0x8, P0 ;  /* 0x000000080000780c */ /* 0x000fe20000704270 */
[----:B------:R-:W-:Y:S01]  /*3230*/  IMAD.WIDE.U32 R12, R19, R78, R12 ;  /* 0x0000004e130c7225 */ /* 0x000fe200078e000c */
[----:B------:R-:W-:-:S03]  /*3240*/  ISETP.GT.AND P1, PT, R22, 0x8, PT ;  /* 0x000000081600780c */ /* 0x000fc60003f24270 */
[----:B------:R-:W-:Y:S01]  /*3250*/  IMAD.X R11, R11, 0x1, R7, P2 ;  /* 0x000000010b0b7824 */ /* 0x000fe200010e0607 */
[----:B------:R-:W-:Y:S01]  /*3260*/  LEA R8, P4, R12, R82, 0x2 ;  /* 0x000000520c087211 */ /* 0x000fe200078810ff */
[----:B------:R-:W-:-:S05]  /*3270*/  IMAD.IADD R9, R75, 0x1, R13 ;  /* 0x000000014b097824 */ /* 0x000fca00078e020d */
[----:B------:R-:W-:Y:S01]  /*3280*/  LEA.HI.X R9, R12, R83, R9, 0x2, P4 ;  /* 0x000000530c097211 */ /* 0x000fe200020f1409 */
[----:B---3--:R-:W-:-:S04]  /*3290*/  FMUL R3, R18, R59 ;  /* 0x0000003b12037220 */ /* 0x008fc80000400000 */
[----:B------:R-:W-:-:S05]  /*32a0*/  FFMA R3, R26, R58, R3 ;  /* 0x0000003a1a037223 */ /* 0x000fca0000000003 */
[----:B------:R2:W-:Y:S01]  /*32b0*/  @P3 STG.E desc[UR48][R10.64], R3 ;  /* 0x000000030a003986 */ /* 0x0005e2000c101930 */
[----:B------:R-:W-:Y:S05]  /*32c0*/  @!P0 BRA `(.L_x_41) ;  /* 0x0000000000048947 */ /* 0x000fea0003800000 */
[----:B------:R0:W5:Y:S02]  /*32d0*/  LDG.E.LTC128B R18, desc[UR48][R8.64+0x4] ;  /* 0x0000043008127981 */ /* 0x000164000c1e1920 */
.L_x_41:
[----:B------:R-:W-:Y:S05]  /*32e0*/  BSYNC B1 ;  /* 0x0000000000017941 */ /* 0x000fea0003800000 */
.L_x_40:
[----:B-----5:R-:W-:Y:S01]  /*32f0*/  FMUL R12, R18, R59 ;  /* 0x0000003b120c7220 */ /* 0x020fe20000400000 */
[----:B------:R-:W-:Y:S01]  /*3300*/  ISETP.GT.AND P3, PT, R0, RZ, P1 ;  /* 0x000000ff0000720c */ /* 0x000fe20000f64270 */
[----:B------:R-:W-:Y:S01]  /*3310*/  BSSY B1, `(.L_x_42) ;  /* 0x0000006000017945 */ /* 0x000fe20003800000 */
[----:B------:R-:W-:Y:S01]  /*3320*/  ISETP.GT.AND P2, PT, R22, 0x9, PT ;  /* 0x000000091600780c */ /* 0x000fe20003f44270 */
[----:B------:R-:W-:-:S05]  /*3330*/  FFMA R27, R27, R58, R12 ;  /* 0x0000003a1b1b7223 */ /* 0x000fca000000000c */
[----:B------:R3:W-:Y:S05]  /*3340*/  @P0 STG.E desc[UR48][R10.64+0x4], R27 ;  /* 0x0000041b0a000986 */ /* 0x0007ea000c101930 */
[----:B------:R-:W-:Y:S05]  /*3350*/  @!P3 BRA `(.L_x_43) ;  /* 0x000000000004b947 */ /* 0x000fea0003800000 */
[----:B------:R4:W5:Y:S02]  /*3360*/  LDG.E.LTC128B R18, desc[UR48][R4.64+0x20] ;  /* 0x0000203004127981 */ /* 0x000964000c1e1920 */
.L_x_43:
[----:B------:R-:W-:Y:S05]  /*3370*/  BSYNC B1 ;  /* 0x0000000000017941 */ /* 0x000fea0003800000 */
.L_x_42:
[----:B--2--5:R-:W-:Y:S01]  /*3380*/  FMUL R3, R18, R59 ;  /* 0x0000003b12037220 */ /* 0x024fe20000400000 */
[----:B------:R-:W-:Y:S01]  /*3390*/  ISETP.GT.AND P0, PT, R0, RZ, P2 ;  /* 0x000000ff0000720c */ /* 0x000fe20001704270 */
[----:B------:R-:W-:Y:S02]  /*33a0*/  BSSY B1, `(.L_x_44) ;  /* 0x0000005000017945 */ /* 0x000fe40003800000 */
[----:B------:R-:W-:-:S05]  /*33b0*/  FFMA R3, R28, R58, R3 ;  /* 0x0000003a1c037223 */ /* 0x000fca0000000003 */
[----:B------:R2:W-:Y:S05]  /*33c0*/  @P3 STG.E desc[UR48][R6.64+0x20], R3 ;  /* 0x0000200306003986 */ /* 0x0005ea000c101930 */
[----:B------:R-:W-:Y:S05]  /*33d0*/  @!P0 BRA `(.L_x_45) ;  /* 0x0000000000048947 */ /* 0x000fea0003800000 */
[----:B------:R0:W5:Y:S02]  /*33e0*/  LDG.E.LTC128B R18, desc[UR48][R4.64+0x24] ;  /* 0x0000243004127981 */ /* 0x000164000c1e1920 */
.L_x_45:
[----:B------:R-:W-:Y:S05]  /*33f0*/  BSYNC B1 ;  /* 0x0000000000017941 */ /* 0x000fea0003800000 */
.L_x_44:
[----:B-----5:R-:W-:Y:S01]  /*3400*/  FMUL R12, R18, R59 ;  /* 0x0000003b120c7220 */ /* 0x020fe20000400000 */
[----:B------:R-:W-:Y:S01]  /*3410*/  ISETP.GT.AND P1, PT, R0, 0x8, P1 ;  /* 0x000000080000780c */ /* 0x000fe20000f24270 */
[----:B------:R-:W-:Y:S02]  /*3420*/  BSSY B1, `(.L_x_46) ;  /* 0x0000005000017945 */ /* 0x000fe40003800000 */
[----:B------:R-:W-:-:S05]  /*3430*/  FFMA R29, R29, R58, R12 ;  /* 0x0000003a1d1d7223 */ /* 0x000fca000000000c */
[----:B------:R0:W-:Y:S05]  /*3440*/  @P0 STG.E desc[UR48][R6.64+0x24], R29 ;  /* 0x0000241d06000986 */ /* 0x0001ea000c101930 */
[----:B------:R-:W-:Y:S05]  /*3450*/  @!P1 BRA `(.L_x_47) ;  /* 0x0000000000049947 */ /* 0x000fea0003800000 */
[----:B------:R0:W5:Y:S02]  /*3460*/  LDG.E.LTC128B R18, desc[UR48][R8.64+0x20] ;  /* 0x0000203008127981 */ /* 0x000164000c1e1920 */
.L_x_47:
[----:B------:R-:W-:Y:S05]  /*3470*/  BSYNC B1 ;  /* 0x0000000000017941 */ /* 0x000fea0003800000 */
.L_x_46:
[----:B--2--5:R-:W-:Y:S01]  /*3480*/  FMUL R3, R18, R59 ;  /* 0x0000003b12037220 */ /* 0x024fe20000400000 */
[----:B------:R-:W-:Y:S01]  /*3490*/  ISETP.GT.AND P2, PT, R0, 0x8, P2 ;  /* 0x000000080000780c */ /* 0x000fe20001744270 */
[----:B------:R-:W-:Y:S01]  /*34a0*/  BSSY B1, `(.L_x_48) ;  /* 0x0000006000017945 */ /* 0x000fe20003800000 */
[----:B------:R-:W-:Y:S01]  /*34b0*/  ISETP.GT.AND P0, PT, R22, 0x10, PT ;  /* 0x000000101600780c */ /* 0x000fe20003f04270 */
[----:B------:R-:W-:-:S05]  /*34c0*/  FFMA R3, R30, R58, R3 ;  /* 0x0000003a1e037223 */ /* 0x000fca0000000003 */
[----:B------:R2:W-:Y:S05]  /*34d0*/  @P1 STG.E desc[UR48][R10.64+0x20], R3 ;  /* 0x000020030a001986 */ /* 0x0005ea000c101930 */
[----:B------:R-:W-:Y:S05]  /*34e0*/  @!P2 BRA `(.L_x_49) ;  /* 0x000000000004a947 */ /* 0x000fea0003800000 */
[----:B------:R0:W5:Y:S02]  /*34f0*/  LDG.E.LTC128B R18, desc[UR48][R8.64+0x24] ;  /* 0x0000243008127981 */ /* 0x000164000c1e1920 */
.L_x_49:
[----:B------:R-:W-:Y:S05]  /*3500*/  BSYNC B1 ;  /* 0x0000000000017941 */ /* 0x000fea0003800000 */
.L_x_48:
        /* <DEDUP_REMOVED lines=8> */
.L_x_51:
[----:B------:R-:W-:Y:S05]  /*3590*/  BSYNC B1 ;  /* 0x0000000000017941 */ /* 0x000fea0003800000 */
.L_x_50:
[----:B--2--5:R-:W-:Y:S01]  /*35a0*/  FMUL R3, R18, R59 ;  /* 0x0000003b12037220 */ /* 0x024fe20000400000 */
[----:B------:R-:W-:Y:S01]  /*35b0*/  ISETP.GT.AND P2, PT, R0, RZ, P1 ;  /* 0x000000ff0000720c */ /* 0x000fe20000f44270 */
[----:B------:R-:W-:Y:S02]  /*35c0*/  BSSY B1, `(.L_x_52) ;  /* 0x0000005000017945 */ /* 0x000fe40003800000 */
[----:B------:R-:W-:-:S05]  /*35d0*/  FFMA R3, R32, R58, R3 ;  /* 0x0000003a20037223 */ /* 0x000fca0000000003 */
[----:B------:R2:W-:Y:S05]  /*35e0*/  @P3 STG.E desc[UR48][R6.64+0x40], R3 ;  /* 0x0000400306003986 */ /* 0x0005ea000c101930 */
[----:B------:R-:W-:Y:S05]  /*35f0*/  @!P2 BRA `(.L_x_53) ;  /* 0x000000000004a947 */ /* 0x000fea0003800000 */
[----:B------:R0:W5:Y:S02]  /*3600*/  LDG.E.LTC128B R18, desc[UR48][R4.64+0x44] ;  /* 0x0000443004127981 */ /* 0x000164000c1e1920 */
.L_x_53:
[----:B------:R-:W-:Y:S05]  /*3610*/  BSYNC B1 ;  /* 0x0000000000017941 */ /* 0x000fea0003800000 */
.L_x_52:
[----:B-----5:R-:W-:Y:S01]  /*3620*/  FMUL R12, R18, R59 ;  /* 0x0000003b120c7220 */ /* 0x020fe20000400000 */
[----:B------:R-:W-:Y:S01]  /*3630*/  ISETP.GT.AND P0, PT, R0, 0x8, P0 ;  /* 0x000000080000780c */ /* 0x000fe20000704270 */
[----:B------:R-:W-:Y:S02]  /*3640*/  BSSY B1, `(.L_x_54) ;  /* 0x0000005000017945 */ /* 0x000fe40003800000 */
[----:B------:R-:W-:-:S05]  /*3650*/  FFMA R33, R33, R58, R12 ;  /* 0x0000003a21217223 */ /* 0x000fca000000000c */
[----:B------:R0:W-:Y:S05]  /*3660*/  @P2 STG.E desc[UR48][R6.64+0x44], R33 ;  /* 0x0000442106002986 */ /* 0x0001ea000c101930 */
[----:B------:R-:W-:Y:S05]  /*3670*/  @!P0 BRA `(.L_x_55) ;  /* 0x0000000000048947 */ /* 0x000fea0003800000 */
[----:B------:R0:W5:Y:S02]  /*3680*/  LDG.E.LTC128B R18, desc[UR48][R8.64+0x40] ;  /* 0x0000403008127981 */ /* 0x000164000c1e1920 */
.L_x_55:
[----:B------:R-:W-:Y:S05]  /*3690*/  BSYNC B1 ;  /* 0x0000000000017941 */ /* 0x000fea0003800000 */
.L_x_54:
        /* <DEDUP_REMOVED lines=8> */
.L_x_57:
[----:B------:R-:W-:Y:S05]  /*3720*/  BSYNC B1 ;  /* 0x0000000000017941 */ /* 0x000fea0003800000 */
.L_x_56:
        /* <DEDUP_REMOVED lines=8> */
.L_x_59:
[----:B------:R-:W-:Y:S05]  /*37b0*/  BSYNC B1 ;  /* 0x0000000000017941 */ /* 0x000fea0003800000 */
.L_x_58:
[----:B--2--5:R-:W-:Y:S01]  /*37c0*/  FMUL R3, R18, R59 ;  /* 0x0000003b12037220 */ /* 0x024fe20000400000 */
[----:B------:R-:W-:Y:S01]  /*37d0*/  ISETP.GT.AND P1, PT, R0, RZ, P0 ;  /* 0x000000ff0000720c */ /* 0x000fe20000724270 */
[----:B------:R-:W-:Y:S02]  /*37e0*/  BSSY B1, `(.L_x_60) ;  /* 0x0000005000017945 */ /* 0x000fe40003800000 */
[----:B------:R-:W-:-:S05]  /*37f0*/  FFMA R3, R36, R58, R3 ;  /* 0x0000003a24037223 */ /* 0x000fca0000000003 */
[----:B------:R2:W-:Y:S05]  /*3800*/  @P3 STG.E desc[UR48][R6.64+0x60], R3 ;  /* 0x0000600306003986 */ /* 0x0005ea000c101930 */
[----:B------:R-:W-:Y:S05]  /*3810*/  @!P1 BRA `(.L_x_61) ;  /* 0x0000000000049947 */ /* 0x000fea0003800000 */
[----:B------:R0:W5:Y:S02]  /*3820*/  LDG.E.LTC128B R18, desc[UR48][R4.64+0x64] ;  /* 0x0000643004127981 */ /* 0x000164000c1e1920 */
.L_x_61:
[----:B------:R-:W-:Y:S05]  /*3830*/  BSYNC B1 ;  /* 0x0000000000017941 */ /* 0x000fea0003800000 */
.L_x_60:
[----:B-----5:R-:W-:Y:S01]  /*3840*/  FMUL R12, R18, R59 ;  /* 0x0000003b120c7220 */ /* 0x020fe20000400000 */
[----:B------:R-:W-:Y:S01]  /*3850*/  ISETP.GT.AND P2, PT, R0, 0x8, P2 ;  /* 0x000000080000780c */ /* 0x000fe20001744270 */
[----:B------:R-:W-:Y:S02]  /*3860*/  BSSY B1, `(.L_x_62) ;  /* 0x0000005000017945 */ /* 0x000fe40003800000 */
[----:B------:R-:W-:-:S05]  /*3870*/  FFMA R37, R37, R58, R12 ;  /* 0x0000003a25257223 */ /* 0x000fca000000000c */
[----:B------:R0:W-:Y:S05]  /*3880*/  @P1 STG.E desc[UR48][R6.64+0x64], R37 ;  /* 0x0000642506001986 */ /* 0x0001ea000c101930 */
[----:B------:R-:W-:Y:S05]  /*3890*/  @!P2 BRA `(.L_x_63) ;  /* 0x000000000004a947 */ /* 0x000fea0003800000 */
[----:B------:R0:W5:Y:S02]  /*38a0*/  LDG.E.LTC128B R18, desc[UR48][R8.64+0x60] ;  /* 0x0000603008127981 */ /* 0x000164000c1e1920 */
.L_x_63:
[----:B------:R-:W-:Y:S05]  /*38b0*/  BSYNC B1 ;  /* 0x0000000000017941 */ /* 0x000fea0003800000 */
.L_x_62:
        /* <DEDUP_REMOVED lines=8> */
.L_x_65:
[----:B------:R-:W-:Y:S05]  /*3940*/  BSYNC B1 ;  /* 0x0000000000017941 */ /* 0x000fea0003800000 */
.L_x_64:
        /* <DEDUP_REMOVED lines=8> */
.L_x_67:
[----:B------:R-:W-:Y:S05]  /*39d0*/  BSYNC B1 ;  /* 0x0000000000017941 */ /* 0x000fea0003800000 */
.L_x_66:
[----:B--2--5:R-:W-:Y:S01]  /*39e0*/  FMUL R3, R18, R59 ;  /* 0x0000003b12037220 */ /* 0x024fe20000400000 */
[----:B------:R-:W-:Y:S01]  /*39f0*/  ISETP.GT.AND P0, PT, R0, RZ, P2 ;  /* 0x000000ff0000720c */ /* 0x000fe20001704270 */
[----:B------:R-:W-:Y:S02]  /*3a00*/  BSSY B1, `(.L_x_68) ;  /* 0x0000005000017945 */ /* 0x000fe40003800000 */
[----:B------:R-:W-:-:S05]  /*3a10*/  FFMA R3, R40, R58, R3 ;  /* 0x0000003a28037223 */ /* 0x000fca0000000003 */
[----:B------:R2:W-:Y:S05]  /*3a20*/  @P3 STG.E desc[UR48][R6.64+0x80], R3 ;  /* 0x0000800306003986 */ /* 0x0005ea000c101930 */
[----:B------:R-:W-:Y:S05]  /*3a30*/  @!P0 BRA `(.L_x_69) ;  /* 0x0000000000048947 */ /* 0x000fea0003800000 */
[----:B------:R0:W5:Y:S02]  /*3a40*/  LDG.E.LTC128B R18, desc[UR48][R4.64+0x84] ;  /* 0x0000843004127981 */ /* 0x000164000c1e1920 */
.L_x_69:
[----:B------:R-:W-:Y:S05]  /*3a50*/  BSYNC B1 ;  /* 0x0000000000017941 */ /* 0x000fea0003800000 */
.L_x_68:
[----:B-----5:R-:W-:Y:S01]  /*3a60*/  FMUL R12, R18, R59 ;  /* 0x0000003b120c7220 */ /* 0x020fe20000400000 */
[----:B------:R-:W-:Y:S01]  /*3a70*/  ISETP.GT.AND P1, PT, R0, 0x8, P1 ;  /* 0x000000080000780c */ /* 0x000fe20000f24270 */
[----:B------:R-:W-:Y:S02]  /*3a80*/  BSSY B1, `(.L_x_70) ;  /* 0x0000005000017945 */ /* 0x000fe40003800000 */
[----:B------:R-:W-:-:S05]  /*3a90*/  FFMA R41, R41, R58, R12 ;  /* 0x0000003a29297223 */ /* 0x000fca000000000c */
[----:B------:R0:W-:Y:S05]  /*3aa0*/  @P0 STG.E desc[UR48][R6.64+0x84], R41 ;  /* 0x0000842906000986 */ /* 0x0001ea000c101930 */
[----:B------:R-:W-:Y:S05]  /*3ab0*/  @!P1 BRA `(.L_x_71) ;  /* 0x0000000000049947 */ /* 0x000fea0003800000 */
[----:B------:R0:W5:Y:S02]  /*3ac0*/  LDG.E.LTC128B R18, desc[UR48][R8.64+0x80] ;  /* 0x0000803008127981 */ /* 0x000164000c1e1920 */
.L_x_71:
[----:B------:R-:W-:Y:S05]  /*3ad0*/  BSYNC B1 ;  /* 0x0000000000017941 */ /* 0x000fea0003800000 */
.L_x_70:
        /* <DEDUP_REMOVED lines=8> */
.L_x_73:
[----:B------:R-:W-:Y:S05]  /*3b60*/  BSYNC B1 ;  /* 0x0000000000017941 */ /* 0x000fea0003800000 */
.L_x_72:
        /* <DEDUP_REMOVED lines=8> */
.L_x_75:
[----:B------:R-:W-:Y:S05]  /*3bf0*/  BSYNC B1 ;  /* 0x0000000000017941 */ /* 0x000fea0003800000 */
.L_x_74:
[----:B--2--5:R-:W-:Y:S01]  /*3c00*/  FMUL R3, R18, R59 ;  /* 0x0000003b12037220 */ /* 0x024fe20000400000 */
[----:B------:R-:W-:Y:S01]  /*3c10*/  ISETP.GT.AND P2, PT, R0, RZ, P1 ;  /* 0x000000ff0000720c */ /* 0x000fe20000f44270 */
[----:B------:R-:W-:Y:S02]  /*3c20*/  BSSY B1, `(.L_x_76) ;  /* 0x0000005000017945 */ /* 0x000fe40003800000 */
[----:B------:R-:W-:-:S05]  /*3c30*/  FFMA R3, R44, R58, R3 ;  /* 0x0000003a2c037223 */ /* 0x000fca0000000003 */
[----:B------:R2:W-:Y:S05]  /*3c40*/  @P3 STG.E desc[UR48][R6.64+0xa0], R3 ;  /* 0x0000a00306003986 */ /* 0x0005ea000c101930 */
[----:B------:R-:W-:Y:S05]  /*3c50*/  @!P2 BRA `(.L_x_77) ;  /* 0x000000000004a947 */ /* 0x000fea0003800000 */
[----:B------:R0:W5:Y:S02]  /*3c60*/  LDG.E.LTC128B R18, desc[UR48][R4.64+0xa4] ;  /* 0x0000a43004127981 */ /* 0x000164000c1e1920 */
.L_x_77:
[----:B------:R-:W-:Y:S05]  /*3c70*/  BSYNC B1 ;  /* 0x0000000000017941 */ /* 0x000fea0003800000 */
.L_x_76:
[----:B-----5:R-:W-:Y:S01]  /*3c80*/  FMUL R12, R18, R59 ;  /* 0x0000003b120c7220 */ /* 0x020fe20000400000 */
[----:B------:R-:W-:Y:S01]  /*3c90*/  ISETP.GT.AND P0, PT, R0, 0x8, P0 ;  /* 0x000000080000780c */ /* 0x000fe20000704270 */
[----:B------:R-:W-:Y:S02]  /*3ca0*/  BSSY B1, `(.L_x_78) ;  /* 0x0000005000017945 */ /* 0x000fe40003800000 */
[----:B------:R-:W-:-:S05]  /*3cb0*/  FFMA R45, R45, R58, R12 ;  /* 0x0000003a2d2d7223 */ /* 0x000fca000000000c */
[----:B------:R0:W-:Y:S05]  /*3cc0*/  @P2 STG.E desc[UR48][R6.64+0xa4], R45 ;  /* 0x0000a42d06002986 */ /* 0x0001ea000c101930 */
[----:B------:R-:W-:Y:S05]  /*3cd0*/  @!P0 BRA `(.L_x_79) ;  /* 0x0000000000048947 */ /* 0x000fea0003800000 */
[----:B------:R0:W5:Y:S02]  /*3ce0*/  LDG.E.LTC128B R18, desc[UR48][R8.64+0xa0] ;  /* 0x0000a03008127981 */ /* 0x000164000c1e1920 */
.L_x_79:
[----:B------:R-:W-:Y:S05]  /*3cf0*/  BSYNC B1 ;  /* 0x0000000000017941 */ /* 0x000fea0003800000 */
.L_x_78:
        /* <DEDUP_REMOVED lines=8> */
.L_x_81:
[----:B------:R-:W-:Y:S05]  /*3d80*/  BSYNC B1 ;  /* 0x0000000000017941 */ /* 0x000fea0003800000 */
.L_x_80:
        /* <DEDUP_REMOVED lines=8> */
.L_x_83:
[----:B------:R-:W-:Y:S05]  /*3e10*/  BSYNC B1 ;  /* 0x0000000000017941 */ /* 0x000fea0003800000 */
.L_x_82:
[----:B--2--5:R-:W-:Y:S01]  /*3e20*/  FMUL R3, R18, R59 ;  /* 0x0000003b12037220 */ /* 0x024fe20000400000 */
[----:B------:R-:W-:Y:S01]  /*3e30*/  ISETP.GT.AND P1, PT, R0, RZ, P0 ;  /* 0x000000ff0000720c */ /* 0x000fe20000724270 */
[----:B------:R-:W-:Y:S02]  /*3e40*/  BSSY B1, `(.L_x_84) ;  /* 0x0000005000017945 */ /* 0x000fe40003800000 */
[----:B------:R-:W-:-:S05]  /*3e50*/  FFMA R3, R48, R58, R3 ;  /* 0x0000003a30037223 */ /* 0x000fca0000000003 */
[----:B------:R2:W-:Y:S05]  /*3e60*/  @P3 STG.E desc[UR48][R6.64+0xc0], R3 ;  /* 0x0000c00306003986 */ /* 0x0005ea000c101930 */
[----:B------:R-:W-:Y:S05]  /*3e70*/  @!P1 BRA `(.L_x_85) ;  /* 0x0000000000049947 */ /* 0x000fea0003800000 */
[----:B------:R0:W5:Y:S02]  /*3e80*/  LDG.E.LTC128B R18, desc[UR48][R4.64+0xc4] ;  /* 0x0000c43004127981 */ /* 0x000164000c1e1920 */
.L_x_85:
[----:B------:R-:W-:Y:S05]  /*3e90*/  BSYNC B1 ;  /* 0x0000000000017941 */ /* 0x000fea0003800000 */
.L_x_84:
[----:B-----5:R-:W-:Y:S01]  /*3ea0*/  FMUL R12, R18, R59 ;  /* 0x0000003b120c7220 */ /* 0x020fe20000400000 */
[----:B------:R-:W-:Y:S01]  /*3eb0*/  ISETP.GT.AND P2, PT, R0, 0x8, P2 ;  /* 0x000000080000780c */ /* 0x000fe20001744270 */
[----:B------:R-:W-:Y:S02]  /*3ec0*/  BSSY B1, `(.L_x_86) ;  /* 0x0000005000017945 */ /* 0x000fe40003800000 */
[----:B------:R-:W-:-:S05]  /*3ed0*/  FFMA R49, R49, R58, R12 ;  /* 0x0000003a31317223 */ /* 0x000fca000000000c */
[----:B------:R0:W-:Y:S05]  /*3ee0*/  @P1 STG.E desc[UR48][R6.64+0xc4], R49 ;  /* 0x0000c43106001986 */ /* 0x0001ea000c101930 */
[----:B------:R-:W-:Y:S05]  /*3ef0*/  @!P2 BRA `(.L_x_87) ;  /* 0x000000000004a947 */ /* 0x000fea0003800000 */
[----:B------:R0:W5:Y:S02]  /*3f00*/  LDG.E.LTC128B R18, desc[UR48][R8.64+0xc0] ;  /* 0x0000c03008127981 */ /* 0x000164000c1e1920 */
.L_x_87:
[----:B------:R-:W-:Y:S05]  /*3f10*/  BSYNC B1 ;  /* 0x0000000000017941 */ /* 0x000fea0003800000 */
.L_x_86:
        /* <DEDUP_REMOVED lines=8> */
.L_x_89:
[----:B------:R-:W-:Y:S05]  /*3fa0*/  BSYNC B1 ;  /* 0x0000000000017941 */ /* 0x000fea0003800000 */
.L_x_88:
        /* <DEDUP_REMOVED lines=8> */
.L_x_91:
[----:B------:R-:W-:Y:S05]  /*4030*/  BSYNC B1 ;  /* 0x0000000000017941 */ /* 0x000fea0003800000 */
.L_x_90:
[----:B--2--5:R-:W-:Y:S01]  /*4040*/  FMUL R3, R18, R59 ;  /* 0x0000003b12037220 */ /* 0x024fe20000400000 */
[----:B------:R-:W-:Y:S01]  /*4050*/  ISETP.GT.AND P0, PT, R0, RZ, P2 ;  /* 0x000000ff0000720c */ /* 0x000fe20001704270 */
[----:B------:R-:W-:Y:S02]  /*4060*/  BSSY B1, `(.L_x_92) ;  /* 0x0000005000017945 */ /* 0x000fe40003800000 */
[----:B------:R-:W-:-:S05]  /*4070*/  FFMA R3, R52, R58, R3 ;  /* 0x0000003a34037223 */ /* 0x000fca0000000003 */
[----:B------:R2:W-:Y:S05]  /*4080*/  @P3 STG.E desc[UR48][R6.64+0xe0], R3 ;  /* 0x0000e00306003986 */ /* 0x0005ea000c101930 */
[----:B------:R-:W-:Y:S05]  /*4090*/  @!P0 BRA `(.L_x_93) ;  /* 0x0000000000048947 */ /* 0x000fea0003800000 */
[----:B------:R0:W5:Y:S02]  /*40a0*/  LDG.E.LTC128B R18, desc[UR48][R4.64+0xe4] ;  /* 0x0000e43004127981 */ /* 0x000164000c1e1920 */
.L_x_93:
[----:B------:R-:W-:Y:S05]  /*40b0*/  BSYNC B1 ;  /* 0x0000000000017941 */ /* 0x000fea0003800000 */
.L_x_92:
[----:B01--45:R-:W-:Y:S01]  /*40c0*/  FMUL R4, R18, R59 ;  /* 0x0000003b12047220 */ /* 0x033fe20000400000 */
[----:B------:R-:W-:Y:S01]  /*40d0*/  ISETP.GT.AND P1, PT, R0, 0x8, P1 ;  /* 0x000000080000780c */ /* 0x000fe20000f24270 */
[----:B------:R-:W-:Y:S02]  /*40e0*/  BSSY B1, `(.L_x_94) ;  /* 0x0000005000017945 */ /* 0x000fe40003800000 */
[----:B------:R-:W-:-:S05]  /*40f0*/  FFMA R53, R53, R58, R4 ;  /* 0x0000003a35357223 */ /* 0x000fca0000000004 */
[----:B------:R0:W-:Y:S05]  /*4100*/  @P0 STG.E desc[UR48][R6.64+0xe4], R53 ;  /* 0x0000e43506000986 */ /* 0x0001ea000c101930 */
[----:B------:R-:W-:Y:S05]  /*4110*/  @!P1 BRA `(.L_x_95) ;  /* 0x0000000000049947 */ /* 0x000fea0003800000 */
[----:B------:R1:W5:Y:S02]  /*4120*/  LDG.E.LTC128B R18, desc[UR48][R8.64+0xe0] ;  /* 0x0000e03008127981 */ /* 0x000364000c1e1920 */
.L_x_95:
[----:B------:R-:W-:Y:S05]  /*4130*/  BSYNC B1 ;  /* 0x0000000000017941 */ /* 0x000fea0003800000 */
.L_x_94:
[----:B--2--5:R-:W-:Y:S01]  /*4140*/  FMUL R3, R18, R59 ;  /* 0x0000003b12037220 */ /* 0x024fe20000400000 */
[----:B------:R-:W-:Y:S01]  /*4150*/  @P1 IMAD.MOV.U32 R4, RZ, RZ, R10 ;  /* 0x000000ffff041224 */ /* 0x000fe200078e000a */
[----:B------:R-:W-:Y:S01]  /*4160*/  ISETP.GT.AND P2, PT, R0, 0x8, P2 ;  /* 0x000000080000780c */ /* 0x000fe20001744270 */
[----:B------:R-:W-:Y:S02]  /*4170*/  @P1 IMAD.MOV.U32 R5, RZ, RZ, R11 ;  /* 0x000000ffff051224 */ /* 0x000fe400078e000b */
[----:B------:R-:W-:Y:S01]  /*4180*/  FFMA R3, R54, R58, R3 ;  /* 0x0000003a36037223 */ /* 0x000fe20000000003 */
[----:B------:R-:W-:Y:S04]  /*4190*/  BSSY B1, `(.L_x_96) ;  /* 0x0000004000017945 */ /* 0x000fe80003800000 */
[----:B------:R2:W-:Y:S05]  /*41a0*/  @P1 STG.E desc[UR48][R4.64+0xe0], R3 ;  /* 0x0000e00304001986 */ /* 0x0005ea000c101930 */
[----:B------:R-:W-:Y:S05]  /*41b0*/  @!P2 BRA `(.L_x_97) ;  /* 0x000000000004a947 */ /* 0x000fea0003800000 */
[----:B------:R4:W5:Y:S02]  /*41c0*/  LDG.E.LTC128B R18, desc[UR48][R8.64+0xe4] ;  /* 0x0000e43008127981 */ /* 0x000964000c1e1920 */
.L_x_97:
[----:B------:R-:W-:Y:S05]  /*41d0*/  BSYNC B1 ;  /* 0x0000000000017941 */ /* 0x000fea0003800000 */
.L_x_96:
[----:B-----5:R-:W-:-:S04]  /*41e0*/  FMUL R18, R18, R59 ;  /* 0x0000003b12127220 */ /* 0x020fc80000400000 */
[----:B------:R-:W-:Y:S01]  /*41f0*/  FFMA R55, R55, R58, R18 ;  /* 0x0000003a37377223 */ /* 0x000fe20000000012 */
[----:B------:R-:W-:Y:S06]  /*4200*/  @!P2 BRA `(.L_x_98) ;  /* 0x0000000400e0a947 */ /* 0x000fec0003800000 */
[----:B------:R0:W-:Y:S01]  /*4210*/  STG.E desc[UR48][R10.64+0xe4], R55 ;  /* 0x0000e4370a007986 */ /* 0x0001e2000c101930 */
[----:B------:R-:W-:Y:S05]  /*4220*/  BRA `(.L_x_98) ;  /* 0x0000000400d87947 */ /* 0x000fea0003800000 */
.L_x_37:
[----:B------:R-:W-:Y:S01]  /*4230*/  ISETP.GT.AND P0, PT, R22, 0x1, PT ;  /* 0x000000011600780c */ /* 0x000fe20003f04270 */
[----:B------:R-:W-:Y:S01]  /*4240*/  ULDC.64 UR4, c[0x0][0x5c0] ;  /* 0x0001700000047ab9 */ /* 0x000fe20000000a00 */
[-C--:B------:R-:W-:Y:S01]  /*4250*/  FMUL R3, R24, R58.reuse ;  /* 0x0000003a18037220 */ /* 0x080fe20000400000 */
[----:B------:R-:W-:Y:S01]  /*4260*/  LEA R4, P4, R74, UR4, 0x2 ;  /* 0x000000044a047c11 */ /* 0x000fe2000f8810ff */
[-C--:B------:R-:W-:Y:S01]  /*4270*/  FMUL R25, R25, R58.reuse ;  /* 0x0000003a19197220 */ /* 0x080fe20000400000 */
[----:B------:R-:W-:Y:S01]  /*4280*/  ISETP.GT.AND P2, PT, R0, RZ, P0 ;  /* 0x000000ff0000720c */ /* 0x000fe20000744270 */
[-C--:B------:R-:W-:Y:S01]  /*4290*/  FMUL R27, R27, R58.reuse ;  /* 0x0000003a1b1b7220 */ /* 0x080fe20000400000 */
[----:B------:R-:W-:Y:S01]  /*42a0*/  LEA.HI.X R5, R74, UR5, R7, 0x2, P4 ;  /* 0x000000054a057c11 */ /* 0x000fe2000a0f1407 */
[-C--:B------:R-:W-:Y:S01]  /*42b0*/  FMUL R9, R28, R58.reuse ;  /* 0x0000003a1c097220 */ /* 0x080fe20000400000 */
[C---:B------:R-:W-:Y:S01]  /*42c0*/  ISETP.GT.AND P3, PT, R0.reuse, 0x8, P3 ;  /* 0x000000080000780c */ /* 0x040fe20001f64270 */
[-C--:B------:R-:W-:Y:S01]  /*42d0*/  FMUL R29, R29, R58.reuse ;  /* 0x0000003a1d1d7220 */ /* 0x080fe20000400000 */
[----:B------:R-:W-:Y:S01]  /*42e0*/  ISETP.GT.AND P0, PT, R0, 0x8, P0 ;  /* 0x000000080000780c */ /* 0x000fe20000704270 */
[----:B------:R0:W-:Y:S01]  /*42f0*/  @P1 STG.E desc[UR48][R4.64], R3 ;  /* 0x0000000304001986 */ /* 0x0001e2000c101930 */
[----:B------:R-:W-:Y:S01]  /*4300*/  ISETP.GT.AND P5, PT, R22, 0x8, PT ;  /* 0x000000081600780c */ /* 0x000fe20003fa4270 */
[-C--:B------:R-:W-:Y:S01]  /*4310*/  FMUL R31, R31, R58.reuse ;  /* 0x0000003a1f1f7220 */ /* 0x080fe20000400000 */
[C---:B------:R-:W-:Y:S01]  /*4320*/  SHF.L.U64.HI R7, R64.reuse, 0x2, R65 ;  /* 0x0000000240077819 */ /* 0x040fe20000010241 */
[----:B------:R-:W-:Y:S01]  /*4330*/  FMUL R33, R33, R58 ;  /* 0x0000003a21217220 */ /* 0x000fe20000400000 */
[----:B------:R-:W-:Y:S01]  /*4340*/  LEA R6, P1, R64, R4, 0x2 ;  /* 0x0000000440067211 */ /* 0x000fe200078210ff */
[----:B------:R-:W-:Y:S01]  /*4350*/  @P2 STG.E desc[UR48][R4.64+0x4], R25 ;  /* 0x0000041904002986 */ /* 0x000fe2000c101930 */
[----:B------:R-:W-:Y:S01]  /*4360*/  ISETP.GT.AND P4, PT, R22, 0x9, PT ;  /* 0x000000091600780c */ /* 0x000fe20003f84270 */
[-C--:B------:R-:W-:Y:S01]  /*4370*/  FMUL R35, R35, R58.reuse ;  /* 0x0000003a23237220 */ /* 0x080fe20000400000 */
[C---:B------:R-:W-:Y:S01]  /*4380*/  ISETP.GT.AND P2, PT, R0.reuse, RZ, P5 ;  /* 0x000000ff0000720c */ /* 0x040fe20002f44270 */
[----:B------:R-:W-:Y:S01]  /*4390*/  IMAD.X R7, R7, 0x1, R5, P1 ;  /* 0x0000000107077824 */ /* 0x000fe200008e0605 */
[----:B------:R-:W-:Y:S01]  /*43a0*/  ISETP.GT.AND P1, PT, R0, RZ, P4 ;  /* 0x000000ff0000720c */ /* 0x000fe20002724270 */
[-C--:B0-----:R-:W-:Y:S01]  /*43b0*/  FMUL R3, R26, R58.reuse ;  /* 0x0000003a1a037220 */ /* 0x081fe20000400000 */
[----:B------:R-:W-:Y:S01]  /*43c0*/  ISETP.GT.AND P4, PT, R0, 0x8, P4 ;  /* 0x000000080000780c */ /* 0x000fe20002784270 */
[-C--:B------:R-:W-:Y:S01]  /*43d0*/  FMUL R37, R37, R58.reuse ;  /* 0x0000003a25257220 */ /* 0x080fe20000400000 */
[-C--:B------:R-:W-:Y:S01]  /*43e0*/  FMUL R39, R39, R58.reuse ;  /* 0x0000003a27277220 */ /* 0x080fe20000400000 */
[-C--:B------:R-:W-:Y:S01]  /*43f0*/  FMUL R41, R41, R58.reuse ;  /* 0x0000003a29297220 */ /* 0x080fe20000400000 */
[----:B------:R0:W-:Y:S01]  /*4400*/  @P3 STG.E desc[UR48][R6.64], R3 ;  /* 0x0000000306003986 */ /* 0x0001e2000c101930 */
[----:B------:R-:W-:Y:S01]  /*4410*/  ISETP.GT.AND P3, PT, R22, 0x11, PT ;  /* 0x000000111600780c */ /* 0x000fe20003f64270 */
[-C--:B------:R-:W-:Y:S01]  /*4420*/  FMUL R43, R43, R58.reuse ;  /* 0x0000003a2b2b7220 */ /* 0x080fe20000400000 */
[-C--:B------:R-:W-:Y:S01]  /*4430*/  FMUL R45, R45, R58.reuse ;  /* 0x0000003a2d2d7220 */ /* 0x080fe20000400000 */
[----:B------:R-:W-:Y:S01]  /*4440*/  @P0 STG.E desc[UR48][R6.64+0x4], R27 ;  /* 0x0000041b06000986 */ /* 0x000fe2000c101930 */
[----:B------:R-:W-:Y:S01]  /*4450*/  ISETP.GT.AND P0, PT, R0, 0x8, P5 ;  /* 0x000000080000780c */ /* 0x000fe20002f04270 */
[-C--:B------:R-:W-:Y:S01]  /*4460*/  FMUL R47, R47, R58.reuse ;  /* 0x0000003a2f2f7220 */ /* 0x080fe20000400000 */
[----:B------:R-:W-:Y:S01]  /*4470*/  ISETP.GT.AND P5, PT, R22, 0x10, PT ;  /* 0x000000101600780c */ /* 0x000fe20003fa4270 */
[----:B------:R1:W-:Y:S01]  /*4480*/  @P2 STG.E desc[UR48][R4.64+0x20], R9 ;  /* 0x0000200904002986 */ /* 0x0003e2000c101930 */
[-C--:B------:R-:W-:Y:S01]  /*4490*/  FMUL R49, R49, R58.reuse ;  /* 0x0000003a31317220 */ /* 0x080fe20000400000 */
[-C--:B------:R-:W-:Y:S01]  /*44a0*/  FMUL R51, R51, R58.reuse ;  /* 0x0000003a33337220 */ /* 0x080fe20000400000 */
[----:B------:R-:W-:Y:S01]  /*44b0*/  ISETP.GT.AND P2, PT, R0, RZ, P5 ;  /* 0x000000ff0000720c */ /* 0x000fe20002f44270 */
[----:B------:R-:W-:Y:S01]  /*44c0*/  @P1 STG.E desc[UR48][R4.64+0x24], R29 ;  /* 0x0000241d04001986 */ /* 0x000fe2000c101930 */
[-C--:B0-----:R-:W-:Y:S01]  /*44d0*/  FMUL R3, R30, R58.reuse ;  /* 0x0000003a1e037220 */ /* 0x081fe20000400000 */
[C---:B------:R-:W-:Y:S01]  /*44e0*/  ISETP.GT.AND P1, PT, R0.reuse, RZ, P3 ;  /* 0x000000ff0000720c */ /* 0x040fe20001f24270 */
[-C--:B------:R-:W-:Y:S01]  /*44f0*/  FMUL R53, R53, R58.reuse ;  /* 0x0000003a35357220 */ /* 0x080fe20000400000 */
[----:B------:R-:W-:Y:S01]  /*4500*/  ISETP.GT.AND P3, PT, R0, 0x8, P3 ;  /* 0x000000080000780c */ /* 0x000fe20001f64270 */
[-C--:B------:R-:W-:Y:S01]  /*4510*/  FMUL R11, R54, R58.reuse ;  /* 0x0000003a360b7220 */ /* 0x080fe20000400000 */
[----:B------:R0:W-:Y:S01]  /*4520*/  @P0 STG.E desc[UR48][R6.64+0x20], R3 ;  /* 0x0000200306000986 */ /* 0x0001e2000c101930 */
[----:B------:R-:W-:Y:S01]  /*4530*/  ISETP.GT.AND P0, PT, R0, 0x8, P5 ;  /* 0x000000080000780c */ /* 0x000fe20002f04270 */
[-C--:B-1----:R-:W-:Y:S01]  /*4540*/  FMUL R9, R32, R58.reuse ;  /* 0x0000003a20097220 */ /* 0x082fe20000400000 */
[C---:B------:R-:W-:Y:S01]  /*4550*/  ISETP.GT.AND P5, PT, R22.reuse, 0x18, PT ;  /* 0x000000181600780c */ /* 0x040fe20003fa4270 */
[----:B------:R-:W-:Y:S01]  /*4560*/  @P4 STG.E desc[UR48][R6.64+0x24], R31 ;  /* 0x0000241f06004986 */ /* 0x000fe2000c101930 */
[----:B------:R-:W-:Y:S01]  /*4570*/  ISETP.GT.AND P4, PT, R22, 0x19, PT ;  /* 0x000000191600780c */ /* 0x000fe20003f84270 */
[----:B------:R-:W-:-:S02]  /*4580*/  FMUL R55, R55, R58 ;  /* 0x0000003a37377220 */ /* 0x000fc40000400000 */
[----:B------:R1:W-:Y:S01]  /*4590*/  @P2 STG.E desc[UR48][R4.64+0x40], R9 ;  /* 0x0000400904002986 */ /* 0x0003e2000c101930 */
[----:B------:R-:W-:-:S03]  /*45a0*/  ISETP.GT.AND P2, PT, R0, RZ, P5 ;  /* 0x000000ff0000720c */ /* 0x000fc60002f44270 */
[----:B------:R-:W-:Y:S01]  /*45b0*/  @P1 STG.E desc[UR48][R4.64+0x44], R33 ;  /* 0x0000442104001986 */ /* 0x000fe2000c101930 */
[----:B------:R-:W-:Y:S01]  /*45c0*/  ISETP.GT.AND P1, PT, R0, RZ, P4 ;  /* 0x000000ff0000720c */ /* 0x000fe20002724270 */
[----:B0-----:R-:W-:Y:S01]  /*45d0*/  FMUL R3, R34, R58 ;  /* 0x0000003a22037220 */ /* 0x001fe20000400000 */
[----:B------:R-:W-:-:S04]  /*45e0*/  ISETP.GT.AND P4, PT, R0, 0x8, P4 ;  /* 0x000000080000780c */ /* 0x000fc80002784270 */
[----:B------:R0:W-:Y:S01]  /*45f0*/  @P0 STG.E desc[UR48][R6.64+0x40], R3 ;  /* 0x0000400306000986 */ /* 0x0001e2000c101930 */
[----:B-1----:R-:W-:Y:S01]  /*4600*/  FMUL R9, R36, R58 ;  /* 0x0000003a24097220 */ /* 0x002fe20000400000 */
[----:B------:R-:W-:Y:S02]  /*4610*/  ISETP.GT.AND P0, PT, R0, 0x8, P5 ;  /* 0x000000080000780c */ /* 0x000fe40002f04270 */
[----:B------:R-:W-:Y:S01]  /*4620*/  @P3 STG.E desc[UR48][R6.64+0x44], R35 ;  /* 0x0000442306003986 */ /* 0x000fe2000c101930 */
[----:B------:R-:W-:-:S03]  /*4630*/  ISETP.GT.AND P5, PT, R22, 0x20, PT ;  /* 0x000000201600780c */ /* 0x000fc60003fa4270 */
[----:B------:R1:W-:Y:S01]  /*4640*/  @P2 STG.E desc[UR48][R4.64+0x60], R9 ;  /* 0x0000600904002986 */ /* 0x0003e2000c101930 */
[----:B------:R-:W-:Y:S02]  /*4650*/  ISETP.GT.AND P2, PT, R22, 0x21, PT ;  /* 0x000000211600780c */ /* 0x000fe40003f44270 */
[C---:B------:R-:W-:Y:S01]  /*4660*/  ISETP.GT.AND P3, PT, R0.reuse, RZ, P5 ;  /* 0x000000ff0000720c */ /* 0x040fe20002f64270 */
[----:B------:R-:W-:Y:S01]  /*4670*/  @P1 STG.E desc[UR48][R4.64+0x64], R37 ;  /* 0x0000642504001986 */ /* 0x000fe2000c101930 */
[----:B------:R-:W-:Y:S01]  /*4680*/  ISETP.GT.AND P1, PT, R0, RZ, P2 ;  /* 0x000000ff0000720c */ /* 0x000fe20001724270 */
[----:B0-----:R-:W-:Y:S01]  /*4690*/  FMUL R3, R38, R58 ;  /* 0x0000003a26037220 */ /* 0x001fe20000400000 */
[----:B------:R-:W-:-:S04]  /*46a0*/  ISETP.GT.AND P2, PT, R0, 0x8, P2 ;  /* 0x000000080000780c */ /* 0x000fc80001744270 */
[----:B------:R0:W-:Y:S01]  /*46b0*/  @P0 STG.E desc[UR48][R6.64+0x60], R3 ;  /* 0x0000600306000986 */ /* 0x0001e2000c101930 */
[----:B-1----:R-:W-:Y:S01]  /*46c0*/  FMUL R9, R40, R58 ;  /* 0x0000003a28097220 */ /* 0x002fe20000400000 */
[----:B------:R-:W-:Y:S02]  /*46d0*/  ISETP.GT.AND P0, PT, R0, 0x8, P5 ;  /* 0x000000080000780c */ /* 0x000fe40002f04270 */
[----:B------:R-:W-:Y:S04]  /*46e0*/  @P4 STG.E desc[UR48][R6.64+0x64], R39 ;  /* 0x0000642706004986 */ /* 0x000fe8000c101930 */
[----:B------:R1:W-:Y:S01]  /*46f0*/  @P3 STG.E desc[UR48][R4.64+0x80], R9 ;  /* 0x0000800904003986 */ /* 0x0003e2000c101930 */
[----:B------:R-:W-:-:S03]  /*4700*/  ISETP.GT.AND P3, PT, R22, 0x28, PT ;  /* 0x000000281600780c */ /* 0x000fc60003f64270 */
[----:B------:R-:W-:Y:S01]  /*4710*/  @P1 STG.E desc[UR48][R4.64+0x84], R41 ;  /* 0x0000842904001986 */ /* 0x000fe2000c101930 */
[----:B------:R-:W-:Y:S01]  /*4720*/  ISETP.GT.AND P1, PT, R22, 0x29, PT ;  /* 0x000000291600780c */ /* 0x000fe20003f24270 */
[-C--:B0-----:R-:W-:Y:S01]  /*4730*/  FMUL R3, R42, R58.reuse ;  /* 0x0000003a2a037220 */ /* 0x081fe20000400000 */
[C---:B------:R-:W-:Y:S02]  /*4740*/  ISETP.GT.AND P5, PT, R0.reuse, RZ, P3 ;  /* 0x000000ff0000720c */ /* 0x040fe40001fa4270 */
[----:B------:R-:W-:Y:S02]  /*4750*/  ISETP.GT.AND P4, PT, R0, RZ, P1 ;  /* 0x000000ff0000720c */ /* 0x000fe40000f84270 */
[----:B------:R0:W-:Y:S01]  /*4760*/  @P0 STG.E desc[UR48][R6.64+0x80], R3 ;  /* 0x0000800306000986 */ /* 0x0001e2000c101930 */
[----:B-1----:R-:W-:Y:S01]  /*4770*/  FMUL R9, R44, R58 ;  /* 0x0000003a2c097220 */ /* 0x002fe20000400000 */
[----:B------:R-:W-:Y:S02]  /*4780*/  ISETP.GT.AND P3, PT, R0, 0x8, P3 ;  /* 0x000000080000780c */ /* 0x000fe40001f64270 */
[----:B------:R-:W-:Y:S01]  /*4790*/  @P2 STG.E desc[UR48][R6.64+0x84], R43 ;  /* 0x0000842b06002986 */ /* 0x000fe2000c101930 */
[----:B------:R-:W-:-:S02]  /*47a0*/  ISETP.GT.AND P0, PT, R22, 0x30, PT ;  /* 0x000000301600780c */ /* 0x000fc40003f04270 */
[----:B------:R-:W-:Y:S02]  /*47b0*/  ISETP.GT.AND P1, PT, R0, 0x8, P1 ;  /* 0x000000080000780c */ /* 0x000fe40000f24270 */
[----:B------:R-:W-:Y:S01]  /*47c0*/  ISETP.GT.AND P2, PT, R22, 0x31, PT ;  /* 0x000000311600780c */ /* 0x000fe20003f44270 */
[----:B------:R1:W-:Y:S01]  /*47d0*/  @P5 STG.E desc[UR48][R4.64+0xa0], R9 ;  /* 0x0000a00904005986 */ /* 0x0003e2000c101930 */
[----:B------:R-:W-:Y:S01]  /*47e0*/  ISETP.GT.AND P5, PT, R0, RZ, P0 ;  /* 0x000000ff0000720c */ /* 0x000fe200007a4270 */
[-C--:B0-----:R-:W-:Y:S01]  /*47f0*/  FMUL R3, R46, R58.reuse ;  /* 0x0000003a2e037220 */ /* 0x081fe20000400000 */
[C---:B------:R-:W-:Y:S01]  /*4800*/  ISETP.GT.AND P0, PT, R0.reuse, 0x8, P0 ;  /* 0x000000080000780c */ /* 0x040fe20000704270 */
[----:B------:R-:W-:Y:S01]  /*4810*/  @P4 STG.E desc[UR48][R4.64+0xa4], R45 ;  /* 0x0000a42d04004986 */ /* 0x000fe2000c101930 */
[C---:B------:R-:W-:Y:S02]  /*4820*/  ISETP.GT.AND P4, PT, R0.reuse, RZ, P2 ;  /* 0x000000ff0000720c */ /* 0x040fe40001784270 */
[----:B------:R-:W-:Y:S01]  /*4830*/  ISETP.GT.AND P2, PT, R0, 0x8, P2 ;  /* 0x000000080000780c */ /* 0x000fe20001744270 */
[----:B------:R0:W-:Y:S01]  /*4840*/  @P3 STG.E desc[UR48][R6.64+0xa0], R3 ;  /* 0x0000a00306003986 */ /* 0x0001e2000c101930 */
[----:B------:R-:W-:Y:S01]  /*4850*/  ISETP.GT.AND P3, PT, R22, 0x39, PT ;  /* 0x000000391600780c */ /* 0x000fe20003f64270 */
[----:B-1----:R-:W-:-:S02]  /*4860*/  FMUL R9, R48, R58 ;  /* 0x0000003a30097220 */ /* 0x002fc40000400000 */
[----:B------:R-:W-:Y:S01]  /*4870*/  @P1 STG.E desc[UR48][R6.64+0xa4], R47 ;  /* 0x0000a42f06001986 */ /* 0x000fe2000c101930 */
[----:B------:R-:W-:-:S03]  /*4880*/  ISETP.GT.AND P1, PT, R22, 0x38, PT ;  /* 0x000000381600780c */ /* 0x000fc60003f24270 */
[----:B------:R1:W-:Y:S01]  /*4890*/  @P5 STG.E desc[UR48][R4.64+0xc0], R9 ;  /* 0x0000c00904005986 */ /* 0x0003e2000c101930 */
[----:B------:R-:W-:Y:S01]  /*48a0*/  ISETP.GT.AND P5, PT, R0, RZ, P3 ;  /* 0x000000ff0000720c */ /* 0x000fe20001fa4270 */
[-C--:B0-----:R-:W-:Y:S02]  /*48b0*/  FMUL R3, R50, R58.reuse ;  /* 0x0000003a32037220 */ /* 0x081fe40000400000 */
[----:B------:R-:W-:Y:S01]  /*48c0*/  @P4 STG.E desc[UR48][R4.64+0xc4], R49 ;  /* 0x0000c43104004986 */ /* 0x000fe2000c101930 */
[C---:B------:R-:W-:Y:S02]  /*48d0*/  ISETP.GT.AND P4, PT, R0.reuse, RZ, P1 ;  /* 0x000000ff0000720c */ /* 0x040fe40000f84270 */
[C---:B------:R-:W-:Y:S01]  /*48e0*/  ISETP.GT.AND P1, PT, R0.reuse, 0x8, P1 ;  /* 0x000000080000780c */ /* 0x040fe20000f24270 */
[----:B------:R-:W-:Y:S01]  /*48f0*/  @P0 STG.E desc[UR48][R6.64+0xc0], R3 ;  /* 0x0000c00306000986 */ /* 0x000fe2000c101930 */
[----:B------:R-:W-:Y:S01]  /*4900*/  ISETP.GT.AND P3, PT, R0, 0x8, P3 ;  /* 0x000000080000780c */ /* 0x000fe20001f64270 */
[----:B-1----:R-:W-:-:S02]  /*4910*/  FMUL R9, R52, R58 ;  /* 0x0000003a34097220 */ /* 0x002fc40000400000 */
[----:B------:R-:W-:Y:S06]  /*4920*/  @P2 STG.E desc[UR48][R6.64+0xc4], R51 ;  /* 0x0000c43306002986 */ /* 0x000fec000c101930 */
[----:B------:R-:W-:Y:S04]  /*4930*/  @P4 STG.E desc[UR48][R4.64+0xe0], R9 ;  /* 0x0000e00904004986 */ /* 0x000fe8000c101930 */
[----:B------:R0:W-:Y:S02]  /*4940*/  @P5 STG.E desc[UR48][R4.64+0xe4], R53 ;  /* 0x0000e43504005986 */ /* 0x0001e4000c101930 */
[----:B0-----:R-:W-:-:S02]  /*4950*/  @P1 IMAD.MOV.U32 R4, RZ, RZ, R6 ;  /* 0x000000ffff041224 */ /* 0x001fc400078e0006 */
[----:B------:R-:W-:-:S05]  /*4960*/  @P1 IMAD.MOV.U32 R5, RZ, RZ, R7 ;  /* 0x000000ffff051224 */ /* 0x000fca00078e0007 */
[----:B------:R0:W-:Y:S04]  /*4970*/  @P1 STG.E desc[UR48][R4.64+0xe0], R11 ;  /* 0x0000e00b04001986 */ /* 0x0001e8000c101930 */
[----:B------:R0:W-:Y:S02]  /*4980*/  @P3 STG.E desc[UR48][R6.64+0xe4], R55 ;  /* 0x0000e43706003986 */ /* 0x0001e4000c101930 */
.L_x_98:
[----:B------:R-:W-:Y:S05]  /*4990*/  BSYNC B0 ;  /* 0x0000000000007941 */ /* 0x000fea0003800000 */
.L_x_36:
[----:B0-2---:R-:W2:Y:S01]  /*49a0*/  LDL.64 R4, [R1] ;  /* 0x0000000001047983 */ /* 0x005ea20000100a00 */
[----:B------:R-:W-:Y:S01]  /*49b0*/  ULDC.64 UR4, c[0x0][0x650] ;  /* 0x0001940000047ab9 */ /* 0x000fe20000000a00 */
[----:B------:R-:W-:Y:S02]  /*49c0*/  IMAD.U32 R0, RZ, RZ, UR45 ;  /* 0x0000002dff007e24 */ /* 0x000fe4000f8e00ff */
[----:B------:R-:W-:Y:S02]  /*49d0*/  IMAD.MOV.U32 R22, RZ, RZ, -0x1 ;  /* 0xffffffffff167424 */ /* 0x000fe400078e00ff */
[----:B------:R0:W-:Y:S01]  /*49e0*/  SYNCS.ARRIVE.TRANS64.A1T0 RZ, [R0+UR41], RZ ;  /* 0x000000ff00ff79a7 */ /* 0x0001e20008100029 */
[----:B------:R-:W-:Y:S02]  /*49f0*/  IMAD.MOV.U32 R18, RZ, RZ, -0x1 ;  /* 0xffffffffff127424 */ /* 0x000fe400078e00ff */
[----:B------:R-:W-:Y:S01]  /*4a00*/  IMAD.MOV.U32 R19, RZ, RZ, -0x1 ;  /* 0xffffffffff137424 */ /* 0x000fe200078e00ff */
[----:B0-----:R-:W-:-:S02]  /*4a10*/  PRMT R0, RZ, 0x7610, R0 ;  /* 0x00007610ff007816 */ /* 0x001fc40000000000 */
[----:B--2---:R-:W-:-:S05]  /*4a20*/  LEA R16, P0, R4, R16, 0x1 ;  /* 0x0000001004107211 */ /* 0x004fca00078008ff */
[----:B------:R-:W-:Y:S01]  /*4a30*/  IMAD.X R17, R68, 0x1, R17, P0 ;  /* 0x0000000144117824 */ /* 0x000fe200000e0611 */
[----:B------:R-:W-:-:S04]  /*4a40*/  ISETP.GE.U32.AND P0, PT, R16, UR4, PT ;  /* 0x0000000410007c0c */ /* 0x000fc8000bf06070 */
[----:B------:R-:W-:-:S13]  /*4a50*/  ISETP.GE.U32.AND.EX P0, PT, R17, UR5, PT, P0 ;  /* 0x0000000511007c0c */ /* 0x000fda000bf06100 */
[----:B------:R-:W-:Y:S05]  /*4a60*/  @P0 BRA `(.L_x_99) ;  /* 0x00000004004c0947 */ /* 0x000fea0003800000 */
[----:B---3--:R-:W0:Y:S01]  /*4a70*/  LDC.64 R10, c[0x0][0x628] ;  /* 0x00018a00ff0a7b82 */ /* 0x008e220000000a00 */
[----:B------:R-:W2:Y:S01]  /*4a80*/  S2R R12, SR_CTAID.X ;  /* 0x00000000000c7919 */ /* 0x000ea20000002500 */
[----:B-1--4-:R-:W-:Y:S02]  /*4a90*/  IMAD.MOV.U32 R8, RZ, RZ, R16 ;  /* 0x000000ffff087224 */ /* 0x012fe400078e0010 */
[----:B------:R-:W-:Y:S01]  /*4aa0*/  IMAD.MOV.U32 R9, RZ, RZ, R17 ;  /* 0x000000ffff097224 */ /* 0x000fe200078e0011 */
[----:B------:R-:W1:Y:S03]  /*4ab0*/  S2R R18, SR_CTAID.Y ;  /* 0x0000000000127919 */ /* 0x000e660000002600 */
[----:B------:R-:W3:Y:S08]  /*4ac0*/  LDC R0, c[0x0][0x630] ;  /* 0x00018c00ff007b82 */ /* 0x000ef00000000800 */
[----:B------:R-:W4:Y:S01]  /*4ad0*/  LDC.64 R14, c[0x0][0x620] ;  /* 0x00018800ff0e7b82 */ /* 0x000f220000000a00 */
[----:B0-----:R-:W-:-:S04]  /*4ae0*/  ISETP.NE.U32.AND P0, PT, R10, RZ, PT ;  /* 0x000000ff0a00720c */ /* 0x001fc80003f05070 */
[----:B------:R-:W-:-:S13]  /*4af0*/  ISETP.NE.AND.EX P0, PT, R11, RZ, PT, P0 ;  /* 0x000000ff0b00720c */ /* 0x000fda0003f05300 */
[----:B-1234-:R-:W-:Y:S05]  /*4b00*/  @!P0 BRA `(.L_x_100) ;  /* 0x0000000000288947 */ /* 0x01efea0003800000 */
[----:B------:R-:W0:Y:S02]  /*4b10*/  LDC R3, c[0x0][0x634] ;  /* 0x00018d00ff037b82 */ /* 0x000e240000000800 */
[----:B0-----:R-:W-:-:S05]  /*4b20*/  IADD3 R3, P0, R16, R3, RZ ;  /* 0x0000000310037210 */ /* 0x001fca0007f1e0ff */
        /* <DEDUP_REMOVED lines=8> */
.L_x_100:
[-CC-:B------:R-:W-:Y:S01]  /*4bb0*/  SHF.R.U64 R19, R8, R0.reuse, R9.reuse ;  /* 0x0000000008137219 */ /* 0x180fe20000001209 */
[----:B------:R-:W0:Y:S01]  /*4bc0*/  LDC.64 R24, c[0x0][0x640] ;  /* 0x00019000ff187b82 */ /* 0x000e220000000a00 */
[----:B------:R-:W-:Y:S01]  /*4bd0*/  SHF.R.U32.HI R0, RZ, R0, R9 ;  /* 0x00000000ff007219 */ /* 0x000fe20000011609 */
[----:B------:R-:W-:Y:S01]  /*4be0*/  ULDC UR4, c[0x0][0x150] ;  /* 0x0000540000047ab9 */ /* 0x000fe20000000800 */
[----:B------:R-:W-:Y:S02]  /*4bf0*/  IADD3 R3, P0, RZ, -R19, RZ ;  /* 0x80000013ff037210 */ /* 0x000fe40007f1e0ff */
[----:B------:R-:W-:-:S03]  /*4c00*/  I2FP.F32.U32 R7, R12 ;  /* 0x0000000c00077245 */ /* 0x000fc60000201000 */
[----:B------:R-:W1:Y:S01]  /*4c10*/  LDC R6, c[0x0][0x618] ;  /* 0x00018600ff067b82 */ /* 0x000e620000000800 */
[----:B------:R-:W-:Y:S02]  /*4c20*/  IMAD.X R5, RZ, RZ, ~R0, P0 ;  /* 0x000000ffff057224 */ /* 0x000fe400000e0e00 */
[----:B------:R-:W-:Y:S01]  /*4c30*/  FMUL R7, R7, UR4 ;  /* 0x0000000407077c20 */ /* 0x000fe20008400000 */
[----:B------:R-:W-:Y:S01]  /*4c40*/  ULDC UR4, c[0x0][0x154] ;  /* 0x0000550000047ab9 */ /* 0x000fe20000000800 */
[-C--:B------:R-:W-:Y:S02]  /*4c50*/  IMAD R0, R5, R14.reuse, RZ ;  /* 0x0000000e05007224 */ /* 0x080fe400078e02ff */
[C---:B------:R-:W-:Y:S01]  /*4c60*/  IMAD.WIDE.U32 R4, R3.reuse, R14, R16 ;  /* 0x0000000e03047225 */ /* 0x040fe200078e0010 */
[----:B------:R-:W2:Y:S01]  /*4c70*/  LDC R8, c[0x0][0x608] ;  /* 0x00018200ff087b82 */ /* 0x000ea20000000800 */
[----:B------:R-:W3:Y:S02]  /*4c80*/  F2I.U32.TRUNC.NTZ R7, R7 ;  /* 0x0000000700077305 */ /* 0x000ee4000020f000 */
[----:B------:R-:W-:Y:S01]  /*4c90*/  IMAD R3, R3, R15, R0 ;  /* 0x0000000f03037224 */ /* 0x000fe200078e0200 */
[----:B------:R-:W-:-:S03]  /*4ca0*/  I2FP.F32.U32 R0, R18 ;  /* 0x0000001200007245 */ /* 0x000fc60000201000 */
[----:B------:R-:W-:Y:S01]  /*4cb0*/  IMAD.IADD R3, R5, 0x1, R3 ;  /* 0x0000000105037824 */ /* 0x000fe200078e0203 */
[----:B------:R-:W4:Y:S01]  /*4cc0*/  LDC R11, c[0x0][0x658] ;  /* 0x00019600ff0b7b82 */ /* 0x000f220000000800 */
[----:B0-----:R-:W-:-:S04]  /*4cd0*/  ISETP.NE.U32.AND P0, PT, R24, RZ, PT ;  /* 0x000000ff1800720c */ /* 0x001fc80003f05070 */
[----:B------:R-:W-:-:S03]  /*4ce0*/  ISETP.NE.AND.EX P0, PT, R25, RZ, PT, P0 ;  /* 0x000000ff1900720c */ /* 0x000fc60003f05300 */
[----:B------:R-:W0:Y:S01]  /*4cf0*/  LDC R9, c[0x0][0x144] ;  /* 0x00005100ff097b82 */ /* 0x000e220000000800 */
[-C--:B-1----:R-:W-:Y:S01]  /*4d00*/  SHF.R.U64 R10, R4, R6.reuse, R3 ;  /* 0x00000006040a7219 */ /* 0x082fe20000001203 */
[----:B---3--:R-:W-:Y:S01]  /*4d10*/  IMAD.MOV R7, RZ, RZ, -R7 ;  /* 0x000000ffff077224 */ /* 0x008fe200078e0a07 */
[----:B------:R-:W-:Y:S01]  /*4d20*/  SHF.R.U32.HI R3, RZ, R6, R3 ;  /* 0x00000006ff037219 */ /* 0x000fe20000011603 */
[----:B------:R-:W-:-:S04]  /*4d30*/  FMUL R6, R0, UR4 ;  /* 0x0000000400067c20 */ /* 0x000fc80008400000 */
[----:B------:R-:W1:Y:S01]  /*4d40*/  LDC R21, c[0x0][0x148] ;  /* 0x00005200ff157b82 */ /* 0x000e620000000800 */
[----:B------:R3:W0:Y:S01]  /*4d50*/  F2I.U32.TRUNC.NTZ R14, R6 ;  /* 0x00000006000e7305 */ /* 0x000622000020f000 */
[-CC-:B--2---:R-:W-:Y:S02]  /*4d60*/  SHF.R.U64 R13, R10, R8.reuse, R3.reuse ;  /* 0x000000080a0d7219 */ /* 0x184fe40000001203 */
[----:B------:R-:W-:-:S04]  /*4d70*/  SHF.R.U32.HI R0, RZ, R8, R3 ;  /* 0x00000008ff007219 */ /* 0x000fc80000011603 */
[----:B------:R-:W2:Y:S01]  /*4d80*/  LDC R20, c[0x0][0x648] ;  /* 0x00019200ff147b82 */ /* 0x000ea20000000800 */
[-CC-:B----4-:R-:W-:Y:S02]  /*4d90*/  SHF.R.U64 R15, R13, R11.reuse, R0.reuse ;  /* 0x0000000b0d0f7219 */ /* 0x190fe40000001200 */
[----:B------:R-:W-:-:S03]  /*4da0*/  SHF.R.U32.HI R5, RZ, R11, R0 ;  /* 0x0000000bff057219 */ /* 0x000fc60000011600 */
[----:B------:R-:W-:Y:S02]  /*4db0*/  IMAD.MOV.U32 R4, RZ, RZ, R15 ;  /* 0x000000ffff047224 */ /* 0x000fe400078e000f */
[----:B------:R-:W4:Y:S01]  /*4dc0*/  LDC R26, c[0x0][0x638] ;  /* 0x00018e00ff1a7b82 */ /* 0x000f220000000800 */
[----:B0-----:R-:W-:-:S07]  /*4dd0*/  IMAD R22, R9, R7, R12 ;  /* 0x0000000709167224 */ /* 0x001fce00078e020c */
[----:B------:R-:W0:Y:S08]  /*4de0*/  LDC R27, c[0x0][0x610] ;  /* 0x00018400ff1b7b82 */ /* 0x000e300000000800 */
[----:B------:R-:W0:Y:S01]  /*4df0*/  LDC R28, c[0x0][0x600] ;  /* 0x00018000ff1c7b82 */ /* 0x000e220000000800 */
[----:B-123--:R-:W-:Y:S05]  /*4e00*/  @!P0 BRA `(.L_x_101) ;  /* 0x0000000000288947 */ /* 0x00efea0003800000 */
[----:B------:R-:W1:Y:S02]  /*4e10*/  LDC R0, c[0x0][0x64c] ;  /* 0x00019300ff007b82 */ /* 0x000e640000000800 */
[----:B-1----:R-:W-:-:S05]  /*4e20*/  IADD3 R3, P0, R15, R0, RZ ;  /* 0x000000000f037210 */ /* 0x002fca0007f1e0ff */
        /* <DEDUP_REMOVED lines=8> */
.L_x_101:
[----:B------:R-:W-:Y:S01]  /*4eb0*/  ISETP.NE.AND P0, PT, R2, 0x1, PT ;  /* 0x000000010200780c */ /* 0x000fe20003f05270 */
[----:B------:R-:W-:Y:S01]  /*4ec0*/  IMAD.MOV R14, RZ, RZ, -R14 ;  /* 0x000000ffff0e7224 */ /* 0x000fe200078e0a0e */
[----:B------:R-:W-:Y:S02]  /*4ed0*/  SHF.R.U64 R0, R4, R20, R5 ;  /* 0x0000001404007219 */ /* 0x000fe40000001205 */
[----:B------:R-:W-:Y:S02]  /*4ee0*/  LOP3.LUT R3, R13, R70, RZ, 0xc0, !PT ;  /* 0x000000460d037212 */ /* 0x000fe400078ec0ff */
[----:B------:R-:W-:Y:S01]  /*4ef0*/  LOP3.LUT R5, R10, R69, RZ, 0xc0, !PT ;  /* 0x000000450a057212 */ /* 0x000fe200078ec0ff */
[----:B------:R-:W-:Y:S02]  /*4f00*/  IMAD.MOV R4, RZ, RZ, -R0 ;  /* 0x000000ffff047224 */ /* 0x000fe400078e0a00 */
[----:B------:R-:W-:Y:S02]  /*4f10*/  IMAD R3, R66, R0, R3 ;  /* 0x0000000042037224 */ /* 0x000fe400078e0203 */
[----:B----4-:R-:W-:-:S02]  /*4f20*/  IMAD R0, R4, R26, R15 ;  /* 0x0000001a04007224 */ /* 0x010fc400078e020f */
[----:B------:R-:W-:Y:S02]  /*4f30*/  @P0 IMAD R22, R21, R14, R18 ;  /* 0x0000000e15160224 */ /* 0x000fe400078e0212 */
[----:B------:R-:W-:Y:S02]  /*4f40*/  IMAD.MOV.U32 R4, RZ, RZ, 0x1 ;  /* 0x00000001ff047424 */ /* 0x000fe400078e00ff */
[----:B0-----:R-:W-:Y:S02]  /*4f50*/  IMAD R22, R3, R27, R22 ;  /* 0x0000001b03167224 */ /* 0x001fe400078e0216 */
[----:B------:R-:W-:Y:S01]  /*4f60*/  IMAD R3, R0, R28, R5 ;  /* 0x0000001c00037224 */ /* 0x000fe200078e0205 */
[----:B------:R-:W-:-:S04]  /*4f70*/  PRMT R0, R4, 0x7610, R0 ;  /* 0x0000761004007816 */ /* 0x000fc80000000000 */
[----:B------:R-:W-:Y:S02]  /*4f80*/  SEL R18, R3, R22, !P0 ;  /* 0x0000001603127207 */ /* 0x000fe40004000000 */
[----:B------:R-:W-:-:S07]  /*4f90*/  SEL R22, R22, R3, !P0 ;  /* 0x0000000316167207 */ /* 0x000fce0004000000 */
.L_x_99:
[----:B------:R-:W-:Y:S01]  /*4fa0*/  LOP3.LUT P0, RZ, R0, 0xff, RZ, 0xc0, !PT ;  /* 0x000000ff00ff7812 */ /* 0x000fe2000780c0ff */
[----:B------:R-:W-:Y:S01]  /*4fb0*/  UIMAD.WIDE.U32 UR4, UR36, -0x55555555, URZ ;  /* 0xaaaaaaab240478a5 */ /* 0x000fe2000f8e003f */
[----:B------:R-:W-:-:S03]  /*4fc0*/  LOP3.LUT R77, R77, 0x1, RZ, 0x3c, !PT ;  /* 0x000000014d4d7812 */ /* 0x000fc600078e3cff */
[----:B------:R-:W-:-:S04]  /*4fd0*/  USHF.R.U32.HI UR4, URZ, 0x1, UR5 ;  /* 0x000000013f047899 */ /* 0x000fc80008011605 */
[----:B------:R-:W-:-:S04]  /*4fe0*/  UIMAD UR36, UR4, -0x3, UR36 ;  /* 0xfffffffd042478a4 */ /* 0x000fc8000f8e0224 */
[----:B------:R-:W-:Y:S08]  /*4ff0*/  @P0 BRA `(.L_x_102) ;  /* 0xffffffc400f80947 */ /* 0x000ff0000383ffff */
[----:B------:R-:W-:Y:S05]  /*5000*/  EXIT ;  /* 0x000000000000794d */ /* 0x000fea0003800000 */
.L_x_17:
[----:B------:R-:W-:-:S08]  /*5010*/  ISETP.NE.AND P0, PT, R9, RZ, PT ;  /* 0x000000ff0900720c */ /* 0x000fd00003f05270 */
[----:B0-----:R-:W0:-:S00]  /*5020*/  USETMAXREG.DEALLOC.CTAPOOL 0x28 ;  /* 0x00000028000079c8 */ /* 0x001e0000080e0500 */
[----:B------:R-:W-:Y:S05]  /*5030*/  @P0 EXIT ;  /* 0x000000000000094d */ /* 0x000fea0003800000 */
[----:B0-----:R-:W-:Y:S01]  /*5040*/  LOP3.LUT P0, RZ, R3, 0xff, RZ, 0xc0, !PT ;  /* 0x000000ff03ff7812 */ /* 0x001fe2000780c0ff */
[----:B------:R-:W-:Y:S02]  /*5050*/  IMAD.MOV.U32 R3, RZ, RZ, 0x1 ;  /* 0x00000001ff037424 */ /* 0x000fe400078e00ff */
[----:B------:R-:W-:-:S10]  /*5060*/  IMAD.MOV.U32 R8, RZ, RZ, RZ ;  /* 0x000000ffff087224 */ /* 0x000fd400078e00ff */
[----:B------:R-:W-:Y:S05]  /*5070*/  @!P0 BRA `(.L_x_103) ;  /* 0x0000000c00b48947 */ /* 0x000fea0003800000 */
[----:B------:R-:W0:Y:S01]  /*5080*/  S2R R12, SR_CgaCtaId ;  /* 0x00000000000c7919 */ /* 0x000e220000008800 */
[----:B------:R-:W-:Y:S01]  /*5090*/  LOP3.LUT P0, RZ, R4, 0x1f, RZ, 0xc0, !PT ;  /* 0x0000001f04ff7812 */ /* 0x000fe2000780c0ff */
[----:B------:R-:W-:Y:S01]  /*50a0*/  ULDC UR21, c[0x0][0x658] ;  /* 0x0001960000157ab9 */ /* 0x000fe20000000800 */
[----:B------:R-:W-:Y:S01]  /*50b0*/  UMOV UR4, 0xffffffff ;  /* 0xffffffff00047882 */ /* 0x000fe20000000000 */
[----:B------:R-:W-:Y:S01]  /*50c0*/  BSSY B0, `(.L_x_103) ;  /* 0x00000e8000007945 */ /* 0x000fe20003800000 */
[----:B------:R-:W-:Y:S01]  /*50d0*/  USHF.L.U32 UR4, UR4, UR21, URZ ;  /* 0x0000001504047299 */ /* 0x000fe2000800063f */
[C---:B------:R-:W-:Y:S01]  /*50e0*/  ISETP.NE.AND P2, PT, R5.reuse, RZ, PT ;  /* 0x000000ff0500720c */ /* 0x040fe20003f45270 */
[----:B------:R-:W-:Y:S01]  /*50f0*/  IMAD.MOV.U32 R10, RZ, RZ, 0x1 ;  /* 0x00000001ff0a7424 */ /* 0x000fe200078e00ff */
[----:B------:R-:W-:Y:S01]  /*5100*/  ISETP.NE.OR P0, PT, R5, RZ, !P0 ;  /* 0x000000ff0500720c */ /* 0x000fe20004705670 */
[----:B------:R-:W-:Y:S01]  /*5110*/  IMAD.MOV.U32 R3, RZ, RZ, 0x1 ;  /* 0x00000001ff037424 */ /* 0x000fe200078e00ff */
[----:B------:R-:W-:Y:S01]  /*5120*/  LOP3.LUT R9, R23, 0x2, RZ, 0xfc, !PT ;  /* 0x0000000217097812 */ /* 0x000fe200078efcff */
[----:B------:R-:W-:Y:S01]  /*5130*/  IMAD.MOV.U32 R8, RZ, RZ, RZ ;  /* 0x000000ffff087224 */ /* 0x000fe200078e00ff */
[----:B------:R-:W-:Y:S01]  /*5140*/  ULDC UR13, c[0x0][0x600] ;  /* 0x00018000000d7ab9 */ /* 0x000fe20000000800 */
[----:B------:R-:W-:Y:S01]  /*5150*/  UMOV UR5, 0x1 ;  /* 0x0000000100057882 */ /* 0x000fe20000000000 */
[----:B------:R-:W-:-:S02]  /*5160*/  UIADD3 UR30, UR37, 0x1, URZ ;  /* 0x00000001251e7890 */ /* 0x000fc4000fffe03f */
[----:B------:R-:W-:Y:S02]  /*5170*/  UIADD3 UR13, UR13, -0x1, URZ ;  /* 0xffffffff0d0d7890 */ /* 0x000fe4000fffe03f */
[----:B------:R-:W-:Y:S02]  /*5180*/  USHF.L.U32 UR21, UR5, UR21, URZ ;  /* 0x0000001505157299 */ /* 0x000fe4000800063f */
[----:B------:R-:W-:Y:S01]  /*5190*/  ULOP3.LUT UR29, URZ, UR4, URZ, 0x33, !UPT ;  /* 0x000000043f1d7292 */ /* 0x000fe2000f8e333f */
[----:B------:R-:W-:Y:S01]  /*51a0*/  ULDC.64 UR22, c[0x0][0x198] ;  /* 0x0000660000167ab9 */ /* 0x000fe20000000a00 */
[C---:B0-----:R-:W-:Y:S02]  /*51b0*/  IMAD.SHL.U32 R11, R12.reuse, 0x8, RZ ;  /* 0x000000080c0b7824 */ /* 0x041fe400078e00ff */
[----:B------:R-:W-:-:S03]  /*51c0*/  IMAD.SHL.U32 R12, R12, 0x100, RZ ;  /* 0x000001000c0c7824 */ /* 0x000fc600078e00ff */
[----:B------:R-:W-:Y:S02]  /*51d0*/  LOP3.LUT R11, R11, 0x38, RZ, 0xc0, !PT ;  /* 0x000000380b0b7812 */ /* 0x000fe400078ec0ff */
[----:B------:R-:W-:-:S07]  /*51e0*/  LOP3.LUT R12, R12, 0x700, RZ, 0xc0, !PT ;  /* 0x000007000c0c7812 */ /* 0x000fce00078ec0ff */
.L_x_115:
[----:B------:R-:W-:-:S03]  /*51f0*/  UMOV UR4, 0xffffffff ;  /* 0xffffffff00047882 */ /* 0x000fc60000000000 */
[----:B------:R-:W-:Y:S05]  /*5200*/  BRA.DIV UR4, `(.L_x_104) ;  /* 0x0000001204487947 */ /* 0x000fea000b800000 */
[----:B------:R-:W-:-:S13]  /*5210*/  ELECT P6, URZ, PT ;  /* 0x00000000003f782f */ /* 0x000fda00038c0000 */
.L_x_127:
[----:B------:R-:W0:Y:S01]  /*5220*/  LDC R4, c[0x0][0x28c] ;  /* 0x0000a300ff047b82 */ /* 0x000e220000000800 */
[----:B------:R-:W-:Y:S01]  /*5230*/  BSSY B1, `(.L_x_105) ;  /* 0x000005b000017945 */ /* 0x000fe20003800000 */
[----:B0-----:R-:W-:-:S13]  /*5240*/  ISETP.LT.OR P6, PT, R4, 0x1, !P6 ;  /* 0x000000010400780c */ /* 0x001fda00077c1670 */
[----:B------:R-:W-:Y:S05]  /*5250*/  @P6 BRA `(.L_x_106) ;  /* 0x0000000400606947 */ /* 0x000fea0003800000 */
[----:B------:R-:W-:Y:S02]  /*5260*/  IMAD R18, R18, 0x40, R11 ;  /* 0x0000004012127824 */ /* 0x000fe400078e020b */
[----:B------:R-:W-:Y:S02]  /*5270*/  IMAD.SHL.U32 R22, R22, 0x40, RZ ;  /* 0x0000004016167824 */ /* 0x000fe400078e00ff */
[----:B------:R-:W-:Y:S02]  /*5280*/  IMAD.MOV.U32 R15, RZ, RZ, RZ ;  /* 0x000000ffff0f7224 */ /* 0x000fe400078e00ff */
[----:B------:R-:W-:Y:S02]  /*5290*/  IMAD.U32 R20, RZ, RZ, UR30 ;  /* 0x0000001eff147e24 */ /* 0x000fe4000f8e00ff */
[----:B------:R-:W-:Y:S02]  /*52a0*/  IMAD.MOV.U32 R4, RZ, RZ, R3 ;  /* 0x000000ffff047224 */ /* 0x000fe400078e0003 */
[----:B------:R-:W-:-:S07]  /*52b0*/  IMAD.MOV.U32 R5, RZ, RZ, R8 ;  /* 0x000000ffff057224 */ /* 0x000fce00078e0008 */
.L_x_110:
[----:B------:R-:W0:Y:S01]  /*52c0*/  S2R R7, SR_CgaCtaId ;  /* 0x0000000000077919 */ /* 0x000e220000008800 */
[----:B------:R-:W-:-:S04]  /*52d0*/  MOV R6, 0x400 ;  /* 0x0000040000067802 */ /* 0x000fc80000000f00 */
[----:B0-----:R-:W-:Y:S02]  /*52e0*/  LEA R14, R7, R6, 0x18 ;  /* 0x00000006070e7211 */ /* 0x001fe400078ec0ff */
[----:B------:R-:W-:Y:S01]  /*52f0*/  SHF.L.U32 R6, R4, 0x1f, RZ ;  /* 0x0000001f04067819 */ /* 0x000fe200000006ff */
[----:B------:R-:W0:Y:S02]  /*5300*/  @!P2 LDC R7, c[0x0][0x500] ;  /* 0x00014000ff07ab82 */ /* 0x000e240000000800 */
[----:B------:R-:W-:-:S04]  /*5310*/  IMAD R13, R5, 0x8, R14 ;  /* 0x00000008050d7824 */ /* 0x000fc800078e020e */
[----:B------:R-:W1:Y:S02]  /*5320*/  SYNCS.PHASECHK.TRANS64.TRYWAIT P1, [R13+URZ+0x18], R6 ;  /* 0x000018060d0075a7 */ /* 0x000e64000802017f */
[----:B-1----:R-:W-:Y:S05]  /*5330*/  @!P1 BRA `(.L_x_107) ;  /* 0x00000010001c9947 */ /* 0x002fea0003800000 */
.L_x_128:
[----:B-1----:R-:W-:Y:S01]  /*5340*/  PRMT R6, R9, 0x9910, RZ ;  /* 0x0000991009067816 */ /* 0x002fe200000000ff */
[----:B0-----:R0:W-:Y:S03]  /*5350*/  @!P2 SYNCS.ARRIVE.TRANS64 RZ, [R13+URZ], R7 ;  /* 0x000000070dffa9a7 */ /* 0x0011e6000800003f */
[----:B------:R-:W-:-:S13]  /*5360*/  ISETP.NE.AND P1, PT, R6, 0x2, PT ;  /* 0x000000020600780c */ /* 0x000fda0003f25270 */
[----:B0-----:R-:W-:Y:S05]  /*5370*/  @P1 BRA `(.L_x_108) ;  /* 0x0000000000041947 */ /* 0x001fea0003800000 */
[----:B------:R-:W-:Y:S01]  /*5380*/  BPT.TRAP 0x1 ;  /* 0x000000040000795c */ /* 0x000fe20000300000 */
.L_x_108:
[----:B------:R-:W-:Y:S05]  /*5390*/  @P0 BRA `(.L_x_109) ;  /* 0x0000000000040947 */ /* 0x000fea0003800000 */
[----:B------:R-:W-:Y:S01]  /*53a0*/  BPT.TRAP 0x1 ;  /* 0x000000040000795c */ /* 0x000fe20000300000 */
.L_x_109:
[----:B------:R-:W-:Y:S01]  /*53b0*/  IMAD R6, R5, 0x8000, R14 ;  /* 0x0000800005067824 */ /* 0x000fe200078e020e */
[----:B------:R-:W-:Y:S01]  /*53c0*/  R2UR UR10, R15 ;  /* 0x000000000f0a72ca */ /* 0x000fe200000e0000 */
[----:B------:R-:W-:Y:S01]  /*53d0*/  UIADD3 UR14, UP0, UR22, 0xf0, URZ ;  /* 0x000000f0160e7890 */ /* 0x000fe2000ff1e03f */
[----:B------:R-:W-:Y:S01]  /*53e0*/  R2UR UR9, R13 ;  /* 0x000000000d0972ca */ /* 0x000fe200000e0000 */
[----:B------:R-:W-:Y:S01]  /*53f0*/  VIADD R20, R20, 0xffffffff ;  /* 0xffffffff14147836 */ /* 0x000fe20000000000 */
[----:B------:R-:W-:Y:S01]  /*5400*/  R2UR UR40, R6 ;  /* 0x00000000062872ca */ /* 0x000fe200000e0000 */
[----:B------:R-:W-:Y:S01]  /*5410*/  IMAD R6, R5, 0x2000, R12 ;  /* 0x0000200005067824 */ /* 0x000fe200078e020c */
[----:B------:R-:W-:Y:S01]  /*5420*/  R2UR UR11, R22 ;  /* 0x00000000160b72ca */ /* 0x000fe200000e0000 */
[----:B------:R-:W-:Y:S01]  /*5430*/  UIADD3.X UR15, URZ, UR23, URZ, UP0, !UPT ;  /* 0x000000173f0f7290 */ /* 0x000fe200087fe43f */
[----:B------:R-:W-:Y:S01]  /*5440*/  R2UR UR12, R19 ;  /* 0x00000000130c72ca */ /* 0x000fe200000e0000 */
[----:B------:R-:W-:Y:S01]  /*5450*/  IMAD R6, R6, 0x4, R14 ;  /* 0x0000000406067824 */ /* 0x000fe200078e020e */
[----:B------:R-:W-:Y:S01]  /*5460*/  R2UR UR35, R18 ;  /* 0x00000000122372ca */ /* 0x000fe200000e0000 */
[----:B------:R-:W-:Y:S01]  /*5470*/  UIADD3 UR4, UP1, UR22, 0x1f0, URZ ;  /* 0x000001f016047890 */ /* 0x000fe2000ff3e03f */
[----:B------:R-:W-:Y:S01]  /*5480*/  ISETP.GT.AND P3, PT, R20, 0x1, PT ;  /* 0x000000011400780c */ /* 0x000fe20003f64270 */
[----:B------:R-:W-:Y:S01]  /*5490*/  UIADD3 UR58, UR10, 0x20, URZ ;  /* 0x000000200a3a7890 */ /* 0x000fe2000fffe03f */
[----:B------:R-:W-:Y:S01]  /*54a0*/  R2UR UR18, R6 ;  /* 0x00000000061272ca */ /* 0x000fe200000e0000 */
[----:B------:R-:W-:Y:S01]  /*54b0*/  UIADD3 UR50, UR10, 0x40, URZ ;  /* 0x000000400a327890 */ /* 0x000fe2000fffe03f */
[----:B------:R-:W-:Y:S01]  /*54c0*/  VIADD R5, R5, 0x1 ;  /* 0x0000000105057836 */ /* 0x000fe20000000000 */
[----:B------:R-:W-:Y:S01]  /*54d0*/  UIADD3 UR8, UR40, 0x100, URZ ;  /* 0x0000010028087890 */ /* 0x000fe2000fffe03f */
[----:B------:R-:W-:Y:S01]  /*54e0*/  VIADD R15, R15, 0x80 ;  /* 0x000000800f0f7836 */ /* 0x000fe20000000000 */
[----:B------:R-:W-:-:S02]  /*54f0*/  UIADD3 UR56, UR40, 0x2100, URZ ;  /* 0x0000210028387890 */ /* 0x000fc4000fffe03f */
[----:B------:R-:W-:Y:S01]  /*5500*/  UIADD3 UR48, UR40, 0x4100, URZ ;  /* 0x0000410028307890 */ /* 0x000fe2000fffe03f */
[C---:B------:R-:W-:Y:S01]  /*5510*/  ISETP.NE.AND P1, PT, R5.reuse, 0x3, PT ;  /* 0x000000030500780c */ /* 0x040fe20003f25270 */
[----:B------:R-:W-:Y:S02]  /*5520*/  UIADD3 UR42, UR10, 0x60, URZ ;  /* 0x000000600a2a7890 */ /* 0x000fe4000fffe03f */
[----:B------:R-:W-:Y:S01]  /*5530*/  UIADD3 UR40, UR40, 0x6100, URZ ;  /* 0x0000610028287890 */ /* 0x000fe2000fffe03f */
[----:B------:R-:W-:Y:S01]  /*5540*/  SEL R7, RZ, 0x1, P1 ;  /* 0x00000001ff077807 */ /* 0x000fe20000800000 */
[----:B------:R-:W-:Y:S01]  /*5550*/  UMOV UR6, 0x0 ;  /* 0x0000000000067882 */ /* 0x000fe20000000000 */
[----:B------:R-:W-:Y:S01]  /*5560*/  UMOV UR7, 0x10000000 ;  /* 0x1000000000077882 */ /* 0x000fe20000000000 */
[----:B------:R-:W-:Y:S01]  /*5570*/  UIADD3.X UR5, URZ, UR23, URZ, UP1, !UPT ;  /* 0x000000173f057290 */ /* 0x000fe20008ffe43f */
[----:B------:R0:W-:Y:S01]  /*5580*/  UTMALDG.3D [UR8], [UR14], desc[UR6] ;  /* 0x000006080e0075b4 */ /* 0x0001e20008011000 */
[----:B------:R-:W-:Y:S01]  /*5590*/  UIADD3 UR32, UR18, 0x18100, URZ ;  /* 0x0001810012207890 */ /* 0x000fe2000fffe03f */
[----:B------:R-:W-:Y:S01]  /*55a0*/  LOP3.LUT R4, R4, R7, RZ, 0x3c, !PT ;  /* 0x0000000704047212 */ /* 0x000fe200078e3cff */
[----:B------:R-:W-:Y:S01]  /*55b0*/  UIADD3 UR24, UR18, 0x1a100, URZ ;  /* 0x0001a10012187890 */ /* 0x000fe2000fffe03f */
[----:B------:R-:W-:Y:S01]  /*55c0*/  SEL R5, R5, RZ, P1 ;  /* 0x000000ff05057207 */ /* 0x000fe20000800000 */
[----:B------:R-:W-:Y:S01]  /*55d0*/  UIADD3 UR16, UR18, 0x1c100, URZ ;  /* 0x0001c10012107890 */ /* 0x000fe2000fffe03f */
[----:B------:R-:W-:Y:S01]  /*55e0*/  UMOV UR57, UR9 ;  /* 0x0000000900397c82 */ /* 0x000fe20008000000 */
        /* <DEDUP_REMOVED lines=8> */
[----:B------:R1:W-:Y:S01]  /*5670*/  UTMALDG.3D [UR56], [UR14], desc[UR6] ;  /* 0x000006380e0075b4 */ /* 0x0003e20008011000 */
[----:B------:R-:W-:Y:S01]  /*5680*/  UMOV UR31, 0xff0000 ;  /* 0x00ff0000001f7882 */ /* 0x000fe20000000000 */
[----:B------:R-:W-:Y:S01]  /*5690*/  UMOV UR33, UR9 ;  /* 0x0000000900217c82 */ /* 0x000fe20008000000 */
[----:B------:R-:W-:Y:S01]  /*56a0*/  UMOV UR34, UR10 ;  /* 0x0000000a00227c82 */ /* 0x000fe20008000000 */
[----:B------:R-:W-:Y:S01]  /*56b0*/  UMOV UR36, UR12 ;  /* 0x0000000c00247c82 */ /* 0x000fe20008000000 */
[----:B------:R-:W-:Y:S01]  /*56c0*/  UMOV UR25, UR9 ;  /* 0x0000000900197c82 */ /* 0x000fe20008000000 */
[----:B------:R-:W-:Y:S01]  /*56d0*/  UMOV UR27, UR35 ;  /* 0x00000023001b7c82 */ /* 0x000fe20008000000 */
[----:B------:R-:W-:Y:S01]  /*56e0*/  UMOV UR28, UR12 ;  /* 0x0000000c001c7c82 */ /* 0x000fe20008000000 */
[----:B0-----:R-:W-:Y:S01]  /*56f0*/  UIADD3 UR8, UR18, 0x1e100, URZ ;  /* 0x0001e10012087890 */ /* 0x001fe2000fffe03f */
[----:B------:R1:W-:Y:S01]  /*5700*/  UTMALDG.3D [UR48], [UR14], desc[UR6] ;  /* 0x000006300e0075b4 */ /* 0x0003e20008011000 */
        /* <DEDUP_REMOVED lines=8> */
[----:B------:R1:W-:Y:S01]  /*5790*/  UTMALDG.3D.MULTICAST [UR32], [UR4], UR31, desc[UR6] ;  /* 0x00000620040073b4 */ /* 0x0003e2000801181f */
[----:B------:R1:W-:Y:S01]  /*57a0*/  UTMALDG.3D.MULTICAST [UR24], [UR4], UR31, desc[UR6] ;  /* 0x00000618040073b4 */ /* 0x0003e2000801181f */
[----:B------:R1:W-:Y:S01]  /*57b0*/  UTMALDG.3D.MULTICAST [UR16], [UR4], UR31, desc[UR6] ;  /* 0x00000610040073b4 */ /* 0x0003e2000801181f */
[----:B------:R1:W-:Y:S02]  /*57c0*/  UTMALDG.3D.MULTICAST [UR8], [UR4], UR31, desc[UR6] ;  /* 0x00000608040073b4 */ /* 0x0003e4000801181f */
[----:B-1----:R-:W-:Y:S05]  /*57d0*/  @P3 BRA `(.L_x_110) ;  /* 0xfffffff800b83947 */ /* 0x002fea000383ffff */
.L_x_106:
[----:B------:R-:W-:Y:S05]  /*57e0*/  BSYNC B1 ;  /* 0x0000000000017941 */ /* 0x000fea0003800000 */
.L_x_105:
[----:B------:R-:W2:Y:S01]  /*57f0*/  LDL.64 R24, [R1] ;  /* 0x0000000001187983 */ /* 0x000ea20000100a00 */
[----:B------:R-:W-:Y:S01]  /*5800*/  LOP3.LUT P4, RZ, R10, 0xff, RZ, 0xc0, !PT ;  /* 0x000000ff0aff7812 */ /* 0x000fe2000788c0ff */
[----:B------:R-:W-:Y:S01]  /*5810*/  VIADD R7, R8, UR37 ;  /* 0x0000002508077c36 */ /* 0x000fe20008000000 */
[----:B------:R-:W-:Y:S01]  /*5820*/  ULDC.64 UR4, c[0x0][0x650] ;  /* 0x0001940000047ab9 */ /* 0x000fe20000000a00 */
[----:B------:R-:W-:Y:S01]  /*5830*/  IMAD.U32 R8, RZ, RZ, UR37 ;  /* 0x00000025ff087e24 */ /* 0x000fe2000f8e00ff */
[----:B------:R-:W-:Y:S01]  /*5840*/  UISETP.GE.U32.AND UP0, UPT, UR37, 0x3, UPT ;  /* 0x000000032500788c */ /* 0x000fe2000bf06070 */
[----:B------:R-:W-:Y:S01]  /*5850*/  BSSY B1, `(.L_x_111) ;  /* 0x000006c000017945 */ /* 0x000fe20003800000 */
[----:B------:R-:W-:Y:S01]  /*5860*/  ISETP.GT.U32.AND P1, PT, R7, 0x2, PT ;  /* 0x000000020700780c */ /* 0x000fe20003f24070 */
[----:B------:R-:W-:Y:S01]  /*5870*/  IMAD.MOV.U32 R22, RZ, RZ, -0x1 ;  /* 0xffffffffff167424 */ /* 0x000fe200078e00ff */
[----:B------:R-:W-:Y:S01]  /*5880*/  PRMT R10, RZ, 0x7610, R10 ;  /* 0x00007610ff0a7816 */ /* 0x000fe2000000000a */
[----:B------:R-:W-:Y:S01]  /*5890*/  IMAD.MOV.U32 R18, RZ, RZ, -0x1 ;  /* 0xffffffffff127424 */ /* 0x000fe200078e00ff */
[----:B------:R-:W-:Y:S01]  /*58a0*/  ISETP.LT.U32.AND P1, PT, R8, 0x3, P1 ;  /* 0x000000030800780c */ /* 0x000fe20000f21070 */
[----:B------:R-:W-:Y:S01]  /*58b0*/  IMAD.MOV.U32 R19, RZ, RZ, -0x1 ;  /* 0xffffffffff137424 */ /* 0x000fe200078e00ff */
[----:B------:R-:W-:Y:S01]  /*58c0*/  PLOP3.LUT P3, PT, PT, PT, UP0, 0x80, 0x0 ;  /* 0x000000000000781c */ /* 0x000fe20003f6f008 */
[----:B------:R-:W0:Y:S01]  /*58d0*/  @P4 S2R R5, SR_CgaCtaId ;  /* 0x0000000000054919 */ /* 0x000e220000008800 */
[----:B------:R-:W-:-:S04]  /*58e0*/  @P4 MOV R4, 0x400 ;  /* 0x0000040000044802 */ /* 0x000fc80000000f00 */
[----:B0-----:R-:W-:Y:S01]  /*58f0*/  @P4 LEA R6, R5, R4, 0x18 ;  /* 0x0000000405064211 */ /* 0x001fe200078ec0ff */
[----:B------:R-:W-:Y:S01]  /*5900*/  IMAD.WIDE.U32 R4, R7, -0x55555555, RZ ;  /* 0xaaaaaaab07047825 */ /* 0x000fe200078e00ff */
[----:B------:R-:W-:Y:S02]  /*5910*/  SEL R4, RZ, 0x1, !P1 ;  /* 0x00000001ff047807 */ /* 0x000fe40004800000 */
[----:B------:R0:W-:Y:S02]  /*5920*/  @P4 SYNCS.ARRIVE.TRANS64.A1T0 RZ, [R6+URZ+0x68], RZ ;  /* 0x000068ff06ff49a7 */ /* 0x0001e4000810003f */
[----:B------:R-:W-:Y:S02]  /*5930*/  LOP3.LUT R3, R3, R4, RZ, 0x3c, !PT ;  /* 0x0000000403037212 */ /* 0x000fe400078e3cff */
[----:B------:R-:W-:Y:S02]  /*5940*/  PRMT R4, RZ, 0x7610, R4 ;  /* 0x00007610ff047816 */ /* 0x000fe40000000004 */
[----:B0-----:R-:W-:-:S04]  /*5950*/  SHF.R.U32.HI R6, RZ, 0x1, R5 ;  /* 0x00000001ff067819 */ /* 0x001fc80000011605 */
[----:B------:R-:W-:Y:S01]  /*5960*/  @P3 LOP3.LUT R3, R3, 0x1, R6, 0x78, !PT ;  /* 0x0000000103033812 */ /* 0x000fe200078e7806 */
[----:B------:R-:W-:Y:S01]  /*5970*/  IMAD R8, R6, -0x3, R7 ;  /* 0xfffffffd06087824 */ /* 0x000fe200078e0207 */
[----:B--2---:R-:W-:-:S04]  /*5980*/  IADD3 R16, P4, R16, R24, RZ ;  /* 0x0000001810107210 */ /* 0x004fc80007f9e0ff */
[----:B------:R-:W-:Y:S01]  /*5990*/  ISETP.GE.U32.AND P1, PT, R16, UR4, PT ;  /* 0x0000000410007c0c */ /* 0x000fe2000bf26070 */
[----:B------:R-:W-:-:S05]  /*59a0*/  IMAD.X R17, R17, 0x1, R0, P4 ;  /* 0x0000000111117824 */ /* 0x000fca00020e0600 */
[----:B------:R-:W-:-:S13]  /*59b0*/  ISETP.GE.U32.AND.EX P1, PT, R17, UR5, PT, P1 ;  /* 0x0000000511007c0c */ /* 0x000fda000bf26110 */
[----:B------:R-:W-:Y:S05]  /*59c0*/  @P1 BRA `(.L_x_112) ;  /* 0x0000000400501947 */ /* 0x000fea0003800000 */
[----:B------:R-:W0:Y:S01]  /*59d0*/  S2R R13, SR_CTAID.X ;  /* 0x00000000000d7919 */ /* 0x000e220000002500 */
[----:B------:R-:W-:Y:S01]  /*59e0*/  ULDC.64 UR4, c[0x0][0x628] ;  /* 0x00018a0000047ab9 */ /* 0x000fe20000000a00 */
[----:B------:R-:W-:Y:S01]  /*59f0*/  ULDC UR7, c[0x0][0x630] ;  /* 0x00018c0000077ab9 */ /* 0x000fe20000000800 */
[----:B------:R-:W-:Y:S01]  /*5a00*/  ISETP.NE.U32.AND P1, PT, RZ, UR4, PT ;  /* 0x00000004ff007c0c */ /* 0x000fe2000bf25070 */
[----:B------:R-:W1:Y:S01]  /*5a10*/  S2R R14, SR_CTAID.Y ;  /* 0x00000000000e7919 */ /* 0x000e620000002600 */
[----:B------:R-:W-:Y:S01]  /*5a20*/  ULDC UR8, c[0x0][0x150] ;  /* 0x0000540000087ab9 */ /* 0x000fe20000000800 */
[----:B------:R-:W-:Y:S01]  /*5a30*/  IMAD.MOV.U32 R4, RZ, RZ, R16 ;  /* 0x000000ffff047224 */ /* 0x000fe200078e0010 */
[----:B------:R-:W-:Y:S01]  /*5a40*/  ISETP.NE.AND.EX P1, PT, RZ, UR5, PT, P1 ;  /* 0x00000005ff007c0c */ /* 0x000fe2000bf25310 */
[----:B------:R-:W-:Y:S01]  /*5a50*/  IMAD.MOV.U32 R5, RZ, RZ, R17 ;  /* 0x000000ffff057224 */ /* 0x000fe200078e0011 */
[----:B0-----:R-:W-:-:S11]  /*5a60*/  I2FP.F32.U32 R18, R13 ;  /* 0x0000000d00127245 */ /* 0x001fd60000201000 */
[----:B------:R-:W-:Y:S05]  /*5a70*/  @!P1 BRA `(.L_x_113) ;  /* 0x0000000000289947 */ /* 0x000fea0003800000 */
[----:B------:R-:W-:Y:S02]  /*5a80*/  ULDC UR6, c[0x0][0x634] ;  /* 0x00018d0000067ab9 */ /* 0x000fe40000000800 */
[----:B------:R-:W-:-:S05]  /*5a90*/  IADD3 R5, P1, R16, UR6, RZ ;  /* 0x0000000610057c10 */ /* 0x000fca000ff3e0ff */
[----:B------:R-:W-:-:S04]  /*5aa0*/  IMAD.X R15, RZ, RZ, R17, P1 ;  /* 0x000000ffff0f7224 */ /* 0x000fc800008e0611 */
[----:B------:R-:W-:-:S04]  /*5ab0*/  IMAD.WIDE.U32 R6, R15, UR4, RZ ;  /* 0x000000040f067c25 */ /* 0x000fc8000f8e00ff */
[----:B------:R-:W-:-:S04]  /*5ac0*/  IMAD.WIDE.U32 R6, P1, R5, UR5, R6 ;  /* 0x0000000505067c25 */ /* 0x000fc8000f820006 */
[----:B------:R-:W-:-:S04]  /*5ad0*/  IMAD.WIDE.U32 R4, R5, UR4, RZ ;  /* 0x0000000405047c25 */ /* 0x000fc8000f8e00ff */
[----:B------:R-:W-:Y:S01]  /*5ae0*/  IMAD.MOV.U32 R4, RZ, RZ, R7 ;  /* 0x000000ffff047224 */ /* 0x000fe200078e0007 */
[----:B------:R-:W-:Y:S01]  /*5af0*/  IADD3 RZ, P3, R5, R6, RZ ;  /* 0x0000000605ff7210 */ /* 0x000fe20007f7e0ff */
[----:B------:R-:W-:-:S04]  /*5b00*/  IMAD.X R5, RZ, RZ, RZ, P1 ;  /* 0x000000ffff057224 */ /* 0x000fc800008e06ff */
[----:B------:R-:W-:-:S08]  /*5b10*/  IMAD.WIDE.U32.X R4, R15, UR5, R4, P3 ;  /* 0x000000050f047c25 */ /* 0x000fd000098e0404 */
.L_x_113:
[--C-:B------:R-:W-:Y:S01]  /*5b20*/  SHF.R.U64 R19, R4, UR7, R5.reuse ;  /* 0x0000000704137c19 */ /* 0x100fe20008001205 */
[----:B------:R-:W-:Y:S01]  /*5b30*/  FMUL R18, R18, UR8 ;  /* 0x0000000812127c20 */ /* 0x000fe20008400000 */
[----:B------:R-:W-:Y:S01]  /*5b40*/  SHF.R.U32.HI R4, RZ, UR7, R5 ;  /* 0x00000007ff047c19 */ /* 0x000fe20008011605 */
[----:B------:R-:W0:Y:S01]  /*5b50*/  LDC R6, c[0x0][0x144] ;  /* 0x00005100ff067b82 */ /* 0x000e220000000800 */
[----:B------:R-:W-:Y:S01]  /*5b60*/  IADD3 R5, P1, RZ, -R19, RZ ;  /* 0x80000013ff057210 */ /* 0x000fe20007f3e0ff */
[----:B------:R-:W-:Y:S01]  /*5b70*/  ULDC UR6, c[0x0][0x154] ;  /* 0x0000550000067ab9 */ /* 0x000fe20000000800 */
[----:B-1----:R-:W-:Y:S01]  /*5b80*/  I2FP.F32.U32 R7, R14 ;  /* 0x0000000e00077245 */ /* 0x002fe20000201000 */
[----:B------:R-:W1:Y:S01]  /*5b90*/  F2I.U32.TRUNC.NTZ R18, R18 ;  /* 0x0000001200127305 */ /* 0x000e62000020f000 */
[----:B------:R-:W-:Y:S01]  /*5ba0*/  ULDC.64 UR4, c[0x0][0x620] ;  /* 0x0001880000047ab9 */ /* 0x000fe20000000a00 */
[----:B------:R-:W-:Y:S01]  /*5bb0*/  IMAD.X R4, RZ, RZ, ~R4, P1 ;  /* 0x000000ffff047224 */ /* 0x000fe200008e0e04 */
[----:B------:R-:W-:Y:S01]  /*5bc0*/  ISETP.NE.AND P4, PT, R2, 0x1, PT ;  /* 0x000000010200780c */ /* 0x000fe20003f85270 */
[----:B------:R-:W-:Y:S01]  /*5bd0*/  FMUL R20, R7, UR6 ;  /* 0x0000000607147c20 */ /* 0x000fe20008400000 */
[----:B------:R-:W2:Y:S01]  /*5be0*/  LDC R21, c[0x0][0x148] ;  /* 0x00005200ff157b82 */ /* 0x000ea20000000800 */
[----:B------:R-:W-:Y:S01]  /*5bf0*/  IMAD R4, R4, UR4, RZ ;  /* 0x0000000404047c24 */ /* 0x000fe2000f8e02ff */
[----:B------:R-:W-:-:S02]  /*5c00*/  ULDC.64 UR6, c[0x0][0x640] ;  /* 0x0001900000067ab9 */ /* 0x000fc40000000a00 */
[----:B------:R-:W-:Y:S01]  /*5c10*/  ISETP.NE.U32.AND P1, PT, RZ, UR6, PT ;  /* 0x00000006ff007c0c */ /* 0x000fe2000bf25070 */
[----:B------:R-:W3:Y:S01]  /*5c20*/  F2I.U32.TRUNC.NTZ R20, R20 ;  /* 0x0000001400147305 */ /* 0x000ee2000020f000 */
[C---:B------:R-:W-:Y:S02]  /*5c30*/  IMAD R7, R5.reuse, UR5, R4 ;  /* 0x0000000505077c24 */ /* 0x040fe4000f8e0204 */
[----:B------:R-:W-:Y:S01]  /*5c40*/  IMAD.WIDE.U32 R4, R5, UR4, R16 ;  /* 0x0000000405047c25 */ /* 0x000fe2000f8e0010 */
[----:B------:R-:W-:Y:S01]  /*5c50*/  ULDC UR4, c[0x0][0x618] ;  /* 0x0001860000047ab9 */ /* 0x000fe20000000800 */
[----:B------:R-:W-:Y:S02]  /*5c60*/  ISETP.NE.AND.EX P1, PT, RZ, UR7, PT, P1 ;  /* 0x00000007ff007c0c */ /* 0x000fe4000bf25310 */
[----:B------:R-:W-:Y:S02]  /*5c70*/  IMAD.IADD R5, R5, 0x1, R7 ;  /* 0x0000000105057824 */ /* 0x000fe400078e0207 */
[----:B-1----:R-:W-:-:S03]  /*5c80*/  IMAD.MOV R18, RZ, RZ, -R18 ;  /* 0x000000ffff127224 */ /* 0x002fc600078e0a12 */
[----:B------:R-:W-:Y:S01]  /*5c90*/  SHF.R.U64 R15, R4, UR4, R5 ;  /* 0x00000004040f7c19 */ /* 0x000fe20008001205 */
[----:B0-----:R-:W-:Y:S01]  /*5ca0*/  IMAD R13, R6, R18, R13 ;  /* 0x00000012060d7224 */ /* 0x001fe200078e020d */
[----:B------:R-:W-:Y:S01]  /*5cb0*/  SHF.R.U32.HI R4, RZ, UR4, R5 ;  /* 0x00000004ff047c19 */ /* 0x000fe20008011605 */
[----:B------:R-:W-:Y:S01]  /*5cc0*/  ULDC UR4, c[0x0][0x608] ;  /* 0x0001820000047ab9 */ /* 0x000fe20000000800 */
[----:B---3--:R-:W-:Y:S02]  /*5cd0*/  IMAD.MOV R6, RZ, RZ, -R20 ;  /* 0x000000ffff067224 */ /* 0x008fe400078e0a14 */
[--C-:B------:R-:W-:Y:S02]  /*5ce0*/  SHF.R.U64 R18, R15, UR4, R4.reuse ;  /* 0x000000040f127c19 */ /* 0x100fe40008001204 */
[----:B------:R-:W-:Y:S01]  /*5cf0*/  SHF.R.U32.HI R5, RZ, UR4, R4 ;  /* 0x00000004ff057c19 */ /* 0x000fe20008011604 */
[----:B------:R-:W-:Y:S01]  /*5d00*/  ULDC UR4, c[0x0][0x658] ;  /* 0x0001960000047ab9 */ /* 0x000fe20000000800 */
[----:B--2---:R-:W-:-:S02]  /*5d10*/  @P4 IMAD R13, R21, R6, R14 ;  /* 0x00000006150d4224 */ /* 0x004fc400078e020e */
[--C-:B------:R-:W-:Y:S02]  /*5d20*/  SHF.R.U64 R14, R18, UR4, R5.reuse ;  /* 0x00000004120e7c19 */ /* 0x100fe40008001205 */
[----:B------:R-:W-:-:S03]  /*5d30*/  SHF.R.U32.HI R21, RZ, UR4, R5 ;  /* 0x00000004ff157c19 */ /* 0x000fc60008011605 */
[----:B------:R-:W-:Y:S02]  /*5d40*/  IMAD.MOV.U32 R6, RZ, RZ, R14 ;  /* 0x000000ffff067224 */ /* 0x000fe400078e000e */
[----:B------:R-:W-:Y:S01]  /*5d50*/  IMAD.MOV.U32 R5, RZ, RZ, R21 ;  /* 0x000000ffff057224 */ /* 0x000fe200078e0015 */
[----:B------:R-:W-:Y:S06]  /*5d60*/  @!P1 BRA `(.L_x_114) ;  /* 0x00000000002c9947 */ /* 0x000fec0003800000 */
        /* <DEDUP_REMOVED lines=9> */
[----:B------:R-:W-:-:S04]  /*5e00*/  IMAD.WIDE.U32.X R4, R21, UR7, R4, P3 ;  /* 0x0000000715047c25 */ /* 0x000fc800098e0404 */
[----:B------:R-:W-:-:S07]  /*5e10*/  IMAD.MOV.U32 R6, RZ, RZ, R4 ;  /* 0x000000ffff067224 */ /* 0x000fce00078e0004 */
.L_x_114:
[----:B------:R-:W-:Y:S01]  /*5e20*/  ULDC UR4, c[0x0][0x648] ;  /* 0x0001920000047ab9 */ /* 0x000fe20000000800 */
[----:B------:R-:W-:Y:S01]  /*5e30*/  LOP3.LUT R4, R18, UR29, RZ, 0xc0, !PT ;  /* 0x0000001d12047c12 */ /* 0x000fe2000f8ec0ff */
[----:B------:R-:W-:Y:S01]  /*5e40*/  ULDC UR5, c[0x0][0x610] ;  /* 0x0001840000057ab9 */ /* 0x000fe20000000800 */
[----:B------:R-:W-:Y:S01]  /*5e50*/  SHF.R.U64 R5, R6, UR4, R5 ;  /* 0x0000000406057c19 */ /* 0x000fe20008001205 */
[----:B------:R-:W-:Y:S01]  /*5e60*/  ULDC UR4, c[0x0][0x638] ;  /* 0x00018e0000047ab9 */ /* 0x000fe20000000800 */
[----:B------:R-:W-:-:S03]  /*5e70*/  LOP3.LUT R15, R15, UR13, RZ, 0xc0, !PT ;  /* 0x0000000d0f0f7c12 */ /* 0x000fc6000f8ec0ff */
[----:B------:R-:W-:Y:S02]  /*5e80*/  IMAD.MOV R7, RZ, RZ, -R5 ;  /* 0x000000ffff077224 */ /* 0x000fe400078e0a05 */
[----:B------:R-:W-:Y:S02]  /*5e90*/  IMAD R4, R5, UR21, R4 ;  /* 0x0000001505047c24 */ /* 0x000fe4000f8e0204 */
[----:B------:R-:W-:Y:S01]  /*5ea0*/  IMAD R14, R7, UR4, R14 ;  /* 0x00000004070e7c24 */ /* 0x000fe2000f8e020e */
[----:B------:R-:W-:Y:S01]  /*5eb0*/  ULDC UR4, c[0x0][0x600] ;  /* 0x0001800000047ab9 */ /* 0x000fe20000000800 */
[----:B------:R-:W-:Y:S02]  /*5ec0*/  IMAD R13, R4, UR5, R13 ;  /* 0x00000005040d7c24 */ /* 0x000fe4000f8e020d */
[----:B------:R-:W-:Y:S02]  /*5ed0*/  IMAD R14, R14, UR4, R15 ;  /* 0x000000040e0e7c24 */ /* 0x000fe4000f8e020f */
[----:B------:R-:W-:-:S03]  /*5ee0*/  IMAD.MOV.U32 R4, RZ, RZ, 0x1 ;  /* 0x00000001ff047424 */ /* 0x000fc600078e00ff */
[----:B------:R-:W-:Y:S02]  /*5ef0*/  SEL R18, R14, R13, !P4 ;  /* 0x0000000d0e127207 */ /* 0x000fe40006000000 */
[----:B------:R-:W-:-:S07]  /*5f00*/  SEL R22, R13, R14, !P4 ;  /* 0x0000000e0d167207 */ /* 0x000fce0006000000 */
.L_x_112:
[----:B------:R-:W-:Y:S05]  /*5f10*/  BSYNC B1 ;  /* 0x0000000000017941 */ /* 0x000fea0003800000 */
.L_x_111:
[----:B------:R-:W-:-:S13]  /*5f20*/  LOP3.LUT P1, RZ, R4, 0xff, RZ, 0xc0, !PT ;  /* 0x000000ff04ff7812 */ /* 0x000fda000782c0ff */
[----:B------:R-:W-:Y:S05]  /*5f30*/  @P1 BRA `(.L_x_115) ;  /* 0xfffffff000ac1947 */ /* 0x000fea000383ffff */
[----:B------:R-:W-:Y:S05]  /*5f40*/  BSYNC B0 ;  /* 0x0000000000007941 */ /* 0x000fea0003800000 */
.L_x_103:
[----:B------:R-:W-:-:S03]  /*5f50*/  UMOV UR4, 0xffffffff ;  /* 0xffffffff00047882 */ /* 0x000fc60000000000 */
[----:B------:R-:W-:Y:S05]  /*5f60*/  BRA.DIV UR4, `(.L_x_116) ;  /* 0x0000000604247947 */ /* 0x000fea000b800000 */
[----:B------:R-:W-:-:S13]  /*5f70*/  ELECT P6, URZ, PT ;  /* 0x00000000003f782f */ /* 0x000fda00038c0000 */
.L_x_131:
[----:B------:R-:W-:Y:S04]  /*5f80*/  BSSY B0, `(.L_x_117) ;  /* 0x0000022000007945 */ /* 0x000fe80003800000 */
[----:B------:R-:W-:Y:S05]  /*5f90*/  @!P6 BRA `(.L_x_118) ;  /* 0x000000000080e947 */ /* 0x000fea0003800000 */
[----:B------:R-:W-:-:S04]  /*5fa0*/  LOP3.LUT R23, R23, 0x2, RZ, 0xfc, !PT ;  /* 0x0000000217177812 */ /* 0x000fc800078efcff */
[----:B------:R-:W-:-:S13]  /*5fb0*/  ISETP.NE.AND P0, PT, R23, 0x3, PT ;  /* 0x000000031700780c */ /* 0x000fda0003f05270 */
[----:B------:R-:W-:Y:S05]  /*5fc0*/  @!P0 BRA `(.L_x_119) ;  /* 0x0000000000048947 */ /* 0x000fea0003800000 */
[----:B------:R-:W-:Y:S01]  /*5fd0*/  BPT.TRAP 0x1 ;  /* 0x000000040000795c */ /* 0x000fe20000300000 */
.L_x_119:
[----:B------:R-:W0:Y:S01]  /*5fe0*/  S2R R5, SR_CgaCtaId ;  /* 0x0000000000057919 */ /* 0x000e220000008800 */
[----:B------:R-:W-:Y:S02]  /*5ff0*/  MOV R0, 0x400 ;  /* 0x0000040000007802 */ /* 0x000fe40000000f00 */
[----:B------:R-:W-:Y:S02]  /*6000*/  SHF.L.U32 R2, R3, 0x1f, RZ ;  /* 0x0000001f03027819 */ /* 0x000fe400000006ff */
[----:B0-----:R-:W-:-:S05]  /*6010*/  LEA R5, R5, R0, 0x18 ;  /* 0x0000000005057211 */ /* 0x001fca00078ec0ff */
[----:B------:R-:W-:-:S04]  /*6020*/  VIADD R5, R5, 0x18 ;  /* 0x0000001805057836 */ /* 0x000fc80000000000 */
[C---:B------:R-:W-:Y:S02]  /*6030*/  IMAD R7, R8.reuse, 0x8, R5 ;  /* 0x0000000808077824 */ /* 0x040fe400078e0205 */
[----:B------:R-:W-:Y:S02]  /*6040*/  VIADD R8, R8, 0x1 ;  /* 0x0000000108087836 */ /* 0x000fe40000000000 */
[----:B------:R-:W0:Y:S03]  /*6050*/  SYNCS.PHASECHK.TRANS64.TRYWAIT P0, [R7+URZ], R2 ;  /* 0x00000002070075a7 */ /* 0x000e26000800017f */
[----:B------:R-:W-:-:S04]  /*6060*/  ISETP.NE.AND P1, PT, R8, 0x3, PT ;  /* 0x000000030800780c */ /* 0x000fc80003f25270 */
[----:B------:R-:W-:Y:S02]  /*6070*/  SEL R0, RZ, 0x1, P1 ;  /* 0x00000001ff007807 */ /* 0x000fe40000800000 */
[----:B------:R-:W-:Y:S02]  /*6080*/  SEL R8, R8, RZ, P1 ;  /* 0x000000ff08087207 */ /* 0x000fe40000800000 */
[----:B------:R-:W-:-:S03]  /*6090*/  LOP3.LUT R9, R3, R0, RZ, 0x3c, !PT ;  /* 0x0000000003097212 */ /* 0x000fc600078e3cff */
[----:B------:R-:W-:Y:S01]  /*60a0*/  IMAD R4, R8, 0x8, R5 ;  /* 0x0000000808047824 */ /* 0x000fe200078e0205 */
[----:B------:R-:W-:Y:S01]  /*60b0*/  SHF.L.U32 R3, R9, 0x1f, RZ ;  /* 0x0000001f09037819 */ /* 0x000fe200000006ff */
[----:B0-----:R-:W-:Y:S06]  /*60c0*/  @!P0 BRA `(.L_x_120) ;  /* 0x0000000000ec8947 */ /* 0x001fec0003800000 */
.L_x_132:
[----:B------:R-:W1:Y:S01]  /*60d0*/  SYNCS.PHASECHK.TRANS64.TRYWAIT P0, [R4+URZ], R3 ;  /* 0x00000003040075a7 */ /* 0x000e62000800017f */
[----:B------:R-:W-:-:S05]  /*60e0*/  VIADD R0, R8, 0x1 ;  /* 0x0000000108007836 */ /* 0x000fca0000000000 */
[----:B------:R-:W-:-:S04]  /*60f0*/  ISETP.NE.AND P1, PT, R0, 0x3, PT ;  /* 0x000000030000780c */ /* 0x000fc80003f25270 */
[----:B0-----:R-:W-:Y:S02]  /*6100*/  SEL R2, RZ, 0x1, P1 ;  /* 0x00000001ff027807 */ /* 0x001fe40000800000 */
[----:B------:R-:W-:Y:S02]  /*6110*/  SEL R0, R0, RZ, P1 ;  /* 0x000000ff00007207 */ /* 0x000fe40000800000 */
[----:B------:R-:W-:Y:S01]  /*6120*/  LOP3.LUT R2, R9, R2, RZ, 0x3c, !PT ;  /* 0x0000000209027212 */ /* 0x000fe200078e3cff */
[----:B-1----:R-:W-:Y:S06]  /*6130*/  @!P0 BRA `(.L_x_121) ;  /* 0x0000000000e48947 */ /* 0x002fec0003800000 */
.L_x_133:
[----:B------:R-:W-:Y:S01]  /*6140*/  IMAD R5, R0, 0x8, R5 ;  /* 0x0000000800057824 */ /* 0x000fe200078e0205 */
[----:B------:R-:W-:-:S07]  /*6150*/  SHF.L.U32 R0, R2, 0x1f, RZ ;  /* 0x0000001f02007819 */ /* 0x000fce00000006ff */
.L_x_122:
[----:B-1----:R1:W2:Y:S02]  /*6160*/  SYNCS.PHASECHK.TRANS64.TRYWAIT P0, [R5+URZ], R0 ;  /* 0x00000000050075a7 */ /* 0x0022a4000800017f */
[----:B--2---:R-:W-:Y:S05]  /*6170*/  @!P0 NANOSLEEP.SYNCS 0x989680 ;  /* 0x009896800000895d */ /* 0x004fea0003900000 */
[----:B------:R-:W2:Y:S02]  /*6180*/  @!P0 SYNCS.PHASECHK.TRANS64 P0, [R5+URZ], R0 ;  /* 0x00000000050085a7 */ /* 0x000ea4000800007f */
[----:B--2---:R-:W-:Y:S05]  /*6190*/  @!P0 BRA `(.L_x_122) ;  /* 0xfffffffc00f08947 */ /* 0x004fea000383ffff */
.L_x_118:
[----:B------:R-:W-:Y:S05]  /*61a0*/  BSYNC B0 ;  /* 0x0000000000007941 */ /* 0x000fea0003800000 */
.L_x_117:
[----:B------:R-:W-:Y:S05]  /*61b0*/  EXIT ;  /* 0x000000000000794d */ /* 0x000fea0003800000 */
.L_x_19:
[----:B0-----:R-:W-:-:S04]  /*61c0*/  IMAD.U32 R3, RZ, RZ, UR43 ;  /* 0x0000002bff037e24 */ /* 0x001fc8000f8e00ff */
[----:B------:R0:W1:Y:S03]  /*61d0*/  SYNCS.PHASECHK.TRANS64.TRYWAIT P0, [R3+URZ+-0x8], R0 ;  /* 0xfffff800030075a7 */ /* 0x000066000800017f */
[----:B-1----:R-:W-:Y:S05]  /*61e0*/  @!P0 NANOSLEEP.SYNCS 0x989680 ;  /* 0x009896800000895d */ /* 0x002fea0003900000 */
[----:B------:R-:W1:Y:S02]  /*61f0*/  @!P0 SYNCS.PHASECHK.TRANS64 P0, [R3+URZ+-0x8], R0 ;  /* 0xfffff800030085a7 */ /* 0x000e64000800007f */
[----:B-1----:R-:W-:Y:S05]  /*6200*/  @!P0 BRA `(.L_x_19) ;  /* 0xfffffffc00ec8947 */ /* 0x002fea000383ffff */
[----:B------:R-:W-:Y:S05]  /*6210*/  BRA `(.L_x_123) ;  /* 0xffffffb4007c7947 */ /* 0x000fea000383ffff */
.L_x_24:
[----:B-1----:R1:W2:Y:S02]  /*6220*/  SYNCS.PHASECHK.TRANS64.TRYWAIT P1, [R3+URZ], R0 ;  /* 0x00000000030075a7 */ /* 0x0022a4000802017f */
[----:B--2---:R-:W-:Y:S05]  /*6230*/  @!P1 NANOSLEEP.SYNCS 0x989680 ;  /* 0x009896800000995d */ /* 0x004fea0003900000 */
[----:B------:R-:W2:Y:S02]  /*6240*/  @!P1 SYNCS.PHASECHK.TRANS64 P1, [R3+URZ], R0 ;  /* 0x00000000030095a7 */ /* 0x000ea4000802007f */
[----:B--2---:R-:W-:Y:S05]  /*6250*/  @!P1 BRA `(.L_x_24) ;  /* 0xfffffffc00f09947 */ /* 0x004fea000383ffff */
[----:B------:R-:W-:Y:S05]  /*6260*/  BRA `(.L_x_23) ;  /* 0xffffffb400e87947 */ /* 0x000fea000383ffff */
.L_x_29:
[----:B-1----:R-:W-:-:S04]  /*6270*/  IMAD.U32 R5, RZ, RZ, UR5 ;  /* 0x00000005ff057e24 */ /* 0x002fc8000f8e00ff */
[----:B------:R1:W2:Y:S03]  /*6280*/  SYNCS.PHASECHK.TRANS64.TRYWAIT P1, [R5+URZ], R4 ;  /* 0x00000004050075a7 */ /* 0x0002a6000802017f */
[----:B--2---:R-:W-:Y:S05]  /*6290*/  @!P1 NANOSLEEP.SYNCS 0x989680 ;  /* 0x009896800000995d */ /* 0x004fea0003900000 */
[----:B------:R-:W2:Y:S02]  /*62a0*/  @!P1 SYNCS.PHASECHK.TRANS64 P1, [R5+URZ], R4 ;  /* 0x00000004050095a7 */ /* 0x000ea4000802007f */
[----:B--2---:R-:W-:Y:S05]  /*62b0*/  @!P1 BRA `(.L_x_29) ;  /* 0xfffffffc00ec9947 */ /* 0x004fea000383ffff */
[----:B------:R-:W-:Y:S05]  /*62c0*/  BRA `(.L_x_28) ;  /* 0xffffffbc00f07947 */ /* 0x000fea000383ffff */
.L_x_35:
[----:B0-----:R-:W-:-:S04]  /*62d0*/  IMAD.U32 R3, RZ, RZ, UR43 ;  /* 0x0000002bff037e24 */ /* 0x001fc8000f8e00ff */
[----:B------:R0:W1:Y:S03]  /*62e0*/  SYNCS.PHASECHK.TRANS64.TRYWAIT P0, [R3+URZ+0x8], R0 ;  /* 0x00000800030075a7 */ /* 0x000066000800017f */
[----:B-1----:R-:W-:Y:S05]  /*62f0*/  @!P0 NANOSLEEP.SYNCS 0x989680 ;  /* 0x009896800000895d */ /* 0x002fea0003900000 */
[----:B------:R-:W1:Y:S02]  /*6300*/  @!P0 SYNCS.PHASECHK.TRANS64 P0, [R3+URZ+0x8], R0 ;  /* 0x00000800030085a7 */ /* 0x000e64000800007f */
[----:B-1----:R-:W-:Y:S05]  /*6310*/  @!P0 BRA `(.L_x_35) ;  /* 0xfffffffc00ec8947 */ /* 0x002fea000383ffff */
[----:B------:R-:W-:Y:S05]  /*6320*/  BRA `(.L_x_124) ;  /* 0xffffffc800807947 */ /* 0x000fea000383ffff */
.L_x_104:
[----:B------:R-:W-:Y:S01]  /*6330*/  BSSY B1, `(.L_x_125) ;  /* 0x0000006000017945 */ /* 0x000fe20003800000 */
[----:B------:R-:W-:-:S07]  /*6340*/  IMAD.MOV.U32 R15, RZ, RZ, -0x1 ;  /* 0xffffffffff0f7424 */ /* 0x000fce00078e00ff */
[----:B-----5:R-:W-:Y:S05]  /*6350*/  WARPSYNC.COLLECTIVE R15, `(.L_x_126) ;  /* 0x000000000f0c7348 */ /* 0x020fea0003c00000 */
[----:B------:R-:W-:Y:S02]  /*6360*/  ELECT P6, UR62, PT ;  /* 0x00000000003e782f */ /* 0x000fe400038c0000 */
[----:B------:R-:W-:Y:S01]  /*6370*/  MOV R14, UR62 ;  /* 0x0000003e000e7c02 */ /* 0x000fe20008000f00 */
[----:B-----5:R-:W-:Y:S10]  /*6380*/  ENDCOLLECTIVE ;  /* 0x000000000000791b */ /* 0x020ff40003800000 */
.L_x_126:
[----:B------:R-:W-:Y:S05]  /*6390*/  BSYNC B1 ;  /* 0x0000000000017941 */ /* 0x000fea0003800000 */
.L_x_125:
[----:B------:R-:W-:Y:S05]  /*63a0*/  BRA `(.L_x_127) ;  /* 0xffffffec009c7947 */ /* 0x000fea000383ffff */
.L_x_107:
[----:B-1----:R1:W2:Y:S02]  /*63b0*/  SYNCS.PHASECHK.TRANS64.TRYWAIT P1, [R13+URZ+0x18], R6 ;  /* 0x000018060d0075a7 */ /* 0x0022a4000802017f */
[----:B--2---:R-:W-:Y:S05]  /*63c0*/  @!P1 NANOSLEEP.SYNCS 0x989680 ;  /* 0x009896800000995d */ /* 0x004fea0003900000 */
[----:B------:R-:W2:Y:S02]  /*63d0*/  @!P1 SYNCS.PHASECHK.TRANS64 P1, [R13+URZ+0x18], R6 ;  /* 0x000018060d0095a7 */ /* 0x000ea4000802007f */
[----:B--2---:R-:W-:Y:S05]  /*63e0*/  @!P1 BRA `(.L_x_107) ;  /* 0xfffffffc00f09947 */ /* 0x004fea000383ffff */
[----:B------:R-:W-:Y:S05]  /*63f0*/  BRA `(.L_x_128) ;  /* 0xffffffec00d07947 */ /* 0x000fea000383ffff */
.L_x_116:
[----:B------:R-:W-:Y:S01]  /*6400*/  BSSY B0, `(.L_x_129) ;  /* 0x0000006000007945 */ /* 0x000fe20003800000 */
[----:B------:R-:W-:-:S07]  /*6410*/  IMAD.MOV.U32 R15, RZ, RZ, -0x1 ;  /* 0xffffffffff0f7424 */ /* 0x000fce00078e00ff */
[----:B-----5:R-:W-:Y:S05]  /*6420*/  WARPSYNC.COLLECTIVE R15, `(.L_x_130) ;  /* 0x000000000f0c7348 */ /* 0x020fea0003c00000 */
[----:B------:R-:W-:Y:S02]  /*6430*/  ELECT P6, UR62, PT ;  /* 0x00000000003e782f */ /* 0x000fe400038c0000 */
[----:B------:R-:W-:Y:S01]  /*6440*/  MOV R14, UR62 ;  /* 0x0000003e000e7c02 */ /* 0x000fe20008000f00 */
[----:B-----5:R-:W-:Y:S10]  /*6450*/  ENDCOLLECTIVE ;  /* 0x000000000000791b */ /* 0x020ff40003800000 */
.L_x_130:
[----:B------:R-:W-:Y:S05]  /*6460*/  BSYNC B0 ;  /* 0x0000000000007941 */ /* 0x000fea0003800000 */
.L_x_129:
[----:B------:R-:W-:Y:S05]  /*6470*/  BRA `(.L_x_131) ;  /* 0xfffffff800c07947 */ /* 0x000fea000383ffff */
.L_x_120:
[----:B0-----:R0:W1:Y:S02]  /*6480*/  SYNCS.PHASECHK.TRANS64.TRYWAIT P0, [R7+URZ], R2 ;  /* 0x00000002070075a7 */ /* 0x001064000800017f */
[----:B-1----:R-:W-:Y:S05]  /*6490*/  @!P0 NANOSLEEP.SYNCS 0x989680 ;  /* 0x009896800000895d */ /* 0x002fea0003900000 */
[----:B------:R-:W1:Y:S02]  /*64a0*/  @!P0 SYNCS.PHASECHK.TRANS64 P0, [R7+URZ], R2 ;  /* 0x00000002070085a7 */ /* 0x000e64000800007f */
[----:B-1----:R-:W-:Y:S05]  /*64b0*/  @!P0 BRA `(.L_x_120) ;  /* 0xfffffffc00f08947 */ /* 0x002fea000383ffff */
[----:B------:R-:W-:Y:S05]  /*64c0*/  BRA `(.L_x_132) ;  /* 0xfffffffc00007947 */ /* 0x000fea000383ffff */
.L_x_121:
[----:B0-----:R0:W1:Y:S02]  /*64d0*/  SYNCS.PHASECHK.TRANS64.TRYWAIT P0, [R4+URZ], R3 ;  /* 0x00000003040075a7 */ /* 0x001064000800017f */
[----:B-1----:R-:W-:Y:S05]  /*64e0*/  @!P0 NANOSLEEP.SYNCS 0x989680 ;  /* 0x009896800000895d */ /* 0x002fea0003900000 */
[----:B------:R-:W1:Y:S02]  /*64f0*/  @!P0 SYNCS.PHASECHK.TRANS64 P0, [R4+URZ], R3 ;  /* 0x00000003040085a7 */ /* 0x000e64000800007f */
[----:B-1----:R-:W-:Y:S05]  /*6500*/  @!P0 BRA `(.L_x_121) ;  /* 0xfffffffc00f08947 */ /* 0x002fea000383ffff */
[----:B------:R-:W-:Y:S05]  /*6510*/  BRA `(.L_x_133) ;  /* 0xfffffffc00087947 */ /* 0x000fea000383ffff */
.L_x_134:
[----:B------:R-:W-:-:S00]  /*6520*/  BRA `(.L_x_134) ;  /* 0xfffffffc00fc7947 */ /* 0x000fc0000383ffff */
[----:B------:R-:W-:-:S00]  /*6530*/  NOP ;  /* 0x0000000000007918 */ /* 0x000fc00000000000 */
        /* <DEDUP_REMOVED lines=12> */
.L_x_135:


//--------------------- .nv.global.init           --------------------------
	.section	.nv.global.init,"aw",@progbits
.nv.global.init:
	.type		$str$22,@object
	.size		$str$22,($str$23 - $str$22)
$str$22:
        /*0000*/ 	.byte	0x6b, 0x5f, 0x74, 0x69, 0x6c, 0x65, 0x5f, 0x63, 0x6f, 0x75, 0x6e, 0x74, 0x20, 0x3e, 0x3d, 0x20
        /*0010*/ 	.byte	0x31, 0x00
	.type		$str$23,@object
	.size		$str$23,(__unnamed_1 - $str$23)
$str$23:
        /*0012*/ 	.byte	0x2f, 0x74, 0x6d, 0x70, 0x2f, 0x63, 0x75, 0x74, 0x6c, 0x61, 0x73, 0x73, 0x5f, 0x73, 0x77, 0x65
        /*0022*/ 	.byte	0x65, 0x70, 0x5f, 0x73, 0x72, 0x63, 0x2f, 0x69, 0x6e, 0x63, 0x6c, 0x75, 0x64, 0x65, 0x2f, 0x63
        /*0032*/ 	.byte	0x75, 0x74, 0x6c, 0x61, 0x73, 0x73, 0x2f, 0x67, 0x65, 0x6d, 0x6d, 0x2f, 0x63, 0x6f, 0x6c, 0x6c
        /*0042*/ 	.byte	0x65, 0x63, 0x74, 0x69, 0x76, 0x65, 0x2f, 0x73, 0x6d, 0x39, 0x30, 0x5f, 0x6d, 0x6d, 0x61, 0x5f
        /*0052*/ 	.byte	0x74, 0x6d, 0x61, 0x5f, 0x67, 0x6d, 0x6d, 0x61, 0x5f, 0x73, 0x73, 0x5f, 0x77, 0x61, 0x72, 0x70
        /*0062*/ 	.byte	0x73, 0x70, 0x65, 0x63, 0x69, 0x61, 0x6c, 0x69, 0x7a, 0x65, 0x64, 0x2e, 0x68, 0x70, 0x70, 0x00
	.type		__unnamed_1,@object
	.size		__unnamed_1,(.L_0 - __unnamed_1)
__unnamed_1:
        /*0072*/ 	.byte	0x76, 0x6f, 0x69, 0x64, 0x20, 0x63, 0x75, 0x74, 0x6c, 0x61, 0x73, 0x73, 0x3a, 0x3a, 0x67, 0x65
        /* <DEDUP_REMOVED lines=175> */
        /*0b72*/ 	.byte	0x6e, 0x74, 0x69, 0x74, 0x79, 0x5d, 0x00
.L_0:


//--------------------- .nv.shared._ZN7cutlass13device_kernelINS_4gemm6kernel13GemmUniversalIN4cute5tupleIJiiiiEEENS1_10collective13CollectiveMmaINS1_34MainloopSm90TmaGmmaWarpSpecializedILi3ENS5_IJNS4_1CILi8EEENSA_ILi1EEESC_EEENS1_32KernelTmaWarpSpecializedPingpongEEENS5_IJNSA_ILi64EEESG_NSA_ILi128EEEEEEfNS5_IJlSC_lEEEfSJ_NS4_8TiledMMAINS4_8MMA_AtomIJNS4_4SM904GMMA29MMA_64x64x8_F32TF32TF32_SS_TNILNSN_7ScaleInE1ELSP_1EEEEEENS4_6LayoutINS5_IJSC_SC_SC_EEENS5_IJNSA_ILi0EEESU_SU_EEEEENS5_IJNS4_10UnderscoreESX_SX_EEEEENS4_13SM90_TMA_LOADENS4_14ComposedLayoutINS4_7SwizzleILi3ELi4ELi3EEENS4_18smem_ptr_flag_bitsILi32EEENSS_INS5_IJSB_NSA_ILi32EEEEEENS5_IJS16_SC_EEEEEEEvNS4_8identityENS4_23SM90_TMA_LOAD_MULTICASTES1A_vS1B_EENS_8epilogue10collective6detail29Sm90TmaWarpSpecializedAdapterINS1F_15DefaultEpilogueIfSJ_SJ_NS1E_6thread17LinearCombinationIfLi1EffLNS1J_9ScaleType4KindE0ELNS_15FloatRoundStyleE2EfEENS1_15EpilogueDefaultEEEEEvvEEEEvNT_6ParamsE --------------------------
	.section	.nv.shared._ZN7cutlass13device_kernelINS_4gemm6kernel13GemmUniversalIN4cute5tupleIJiiiiEEENS1_10collective13CollectiveMmaINS1_34MainloopSm90TmaGmmaWarpSpecializedILi3ENS5_IJNS4_1CILi8EEENSA_ILi1EEESC_EEENS1_32KernelTmaWarpSpecializedPingpongEEENS5_IJNSA_ILi64EEESG_NSA_ILi128EEEEEEfNS5_IJlSC_lEEEfSJ_NS4_8TiledMMAINS4_8MMA_AtomIJNS4_4SM904GMMA29MMA_64x64x8_F32TF32TF32_SS_TNILNSN_7ScaleInE1ELSP_1EEEEEENS4_6LayoutINS5_IJSC_SC_SC_EEENS5_IJNSA_ILi0EEESU_SU_EEEEENS5_IJNS4_10UnderscoreESX_SX_EEEEENS4_13SM90_TMA_LOADENS4_14ComposedLayoutINS4_7SwizzleILi3ELi4ELi3EEENS4_18smem_ptr_flag_bitsILi32EEENSS_INS5_IJSB_NSA_ILi32EEEEEENS5_IJS16_SC_EEEEEEEvNS4_8identityENS4_23SM90_TMA_LOAD_MULTICASTES1A_vS1B_EENS_8epilogue10collective6detail29Sm90TmaWarpSpecializedAdapterINS1F_15DefaultEpilogueIfSJ_SJ_NS1E_6thread17LinearCombinationIfLi1EffLNS1J_9ScaleType4KindE0ELNS_15FloatRoundStyleE2EfEENS1_15EpilogueDefaultEEEEEvvEEEEvNT_6ParamsE,"aw",@nobits
	.sectionflags	@""
	.align	16
	.zero		1024


//--------------------- .nv.shared.reserved.0     --------------------------
	.section	.nv.shared.reserved.0,"aw",@nobits
	.weak		__nv_reservedSMEM_offset_0_alias
	.size		__nv_reservedSMEM_offset_0_alias, 0, 0
	.other		__nv_reservedSMEM_offset_0_alias,@"STO_CUDA_RESERVED_SHARED STV_DEFAULT"
__nv_reservedSMEM_offset_0_alias:
	.zero		0


//--------------------- .nv.global                --------------------------
	.section	.nv.global,"aw",@nobits
.nv.global:
	.type		_ZN40_INTERNAL_05f9009a_4_k_cu_2e2a0eaf_178894cute1_E,@object
	.size		_ZN40_INTERNAL_05f9009a_4_k_cu_2e2a0eaf_178894cute1_E,(_ZN40_INTERNAL_05f9009a_4_k_cu_2e2a0eaf_178894cuda3std3__45__cpo6cbeginE - _ZN40_INTERNAL_05f9009a_4_k_cu_2e2a0eaf_178894cute1_E)
_ZN40_INTERNAL_05f9009a_4_k_cu_2e2a0eaf_178894cute1_E:
	.zero		1
	.type		_ZN40_INTERNAL_05f9009a_4_k_cu_2e2a0eaf_178894cuda3std3__45__cpo6cbeginE,@object
	.size		_ZN40_INTERNAL_05f9009a_4_k_cu_2e2a0eaf_178894cuda3std3__45__cpo6cbeginE,(_ZN40_INTERNAL_05f9009a_4_k_cu_2e2a0eaf_178894cuda3std3__48in_placeE - _ZN40_INTERNAL_05f9009a_4_k_cu_2e2a0eaf_178894cuda3std3__45__cpo6cbeginE)
_ZN40_INTERNAL_05f9009a_4_k_cu_2e2a0eaf_178894cuda3std3__45__cpo6cbeginE:
	.zero		1
	.type		_ZN40_INTERNAL_05f9009a_4_k_cu_2e2a0eaf_178894cuda3std3__48in_placeE,@object
	.size		_ZN40_INTERNAL_05f9009a_4_k_cu_2e2a0eaf_178894cuda3std3__48in_placeE,(_ZN40_INTERNAL_05f9009a_4_k_cu_2e2a0eaf_178894cuda3std6ranges3__45__cpo9iter_moveE - _ZN40_INTERNAL_05f9009a_4_k_cu_2e2a0eaf_178894cuda3std3__48in_placeE)
_ZN40_INTERNAL_05f9009a_4_k_cu_2e2a0eaf_178894cuda3std3__48in_placeE:
	.zero		1
	.type		_ZN40_INTERNAL_05f9009a_4_k_cu_2e2a0eaf_178894cuda3std6ranges3__45__cpo9iter_moveE,@object
	.size		_ZN40_INTERNAL_05f9009a_4_k_cu_2e2a0eaf_178894cuda3std6ranges3__45__cpo9iter_moveE,(_ZN40_INTERNAL_05f9009a_4_k_cu_2e2a0eaf_178894cuda3std3__45__cpo5beginE - _ZN40_INTERNAL_05f9009a_4_k_cu_2e2a0eaf_178894cuda3std6ranges3__45__cpo9iter_moveE)
_ZN40_INTERNAL_05f9009a_4_k_cu_2e2a0eaf_178894cuda3std6ranges3__45__cpo9iter_moveE:
	.zero		1
	.type		_ZN40_INTERNAL_05f9009a_4_k_cu_2e2a0eaf_178894cuda3std3__45__cpo5beginE,@object
	.size		_ZN40_INTERNAL_05f9009a_4_k_cu_2e2a0eaf_178894cuda3std3__45__cpo5beginE,(_ZN40_INTERNAL_05f9009a_4_k_cu_2e2a0eaf_178894cuda3std3__442_GLOBAL__N__05f9009a_4_k_cu_2e2a0eaf_178896ignoreE - _ZN40_INTERNAL_05f9009a_4_k_cu_2e2a0eaf_178894cuda3std3__45__cpo5beginE)
_ZN40_INTERNAL_05f9009a_4_k_cu_2e2a0eaf_178894cuda3std3__45__cpo5beginE:
	.zero		1
	.type		_ZN40_INTERNAL_05f9009a_4_k_cu_2e2a0eaf_178894cuda3std3__442_GLOBAL__N__05f9009a_4_k_cu_2e2a0eaf_178896ignoreE,@object
	.size		_ZN40_INTERNAL_05f9009a_4_k_cu_2e2a0eaf_178894cuda3std3__442_GLOBAL__N__05f9009a_4_k_cu_2e2a0eaf_178896ignoreE,(_ZN40_INTERNAL_05f9009a_4_k_cu_2e2a0eaf_178894cute7productE - _ZN40_INTERNAL_05f9009a_4_k_cu_2e2a0eaf_178894cuda3std3__442_GLOBAL__N__05f9009a_4_k_cu_2e2a0eaf_178896ignoreE)
_ZN40_INTERNAL_05f9009a_4_k_cu_2e2a0eaf_178894cuda3std3__442_GLOBAL__N__05f9009a_4_k_cu_2e2a0eaf_178896ignoreE:
	.zero		1
	.type		_ZN40_INTERNAL_05f9009a_4_k_cu_2e2a0eaf_178894cute7productE,@object
	.size		_ZN40_INTERNAL_05f9009a_4_k_cu_2e2a0eaf_178894cute7productE,(_ZN40_INTERNAL_05f9009a_4_k_cu_2e2a0eaf_178894cuda3std3__45__cpo3endE - _ZN40_INTERNAL_05f9009a_4_k_cu_2e2a0eaf_178894cute7productE)
_ZN40_INTERNAL_05f9009a_4_k_cu_2e2a0eaf_178894cute7productE:
	.zero		1
	.type		_ZN40_INTERNAL_05f9009a_4_k_cu_2e2a0eaf_178894cuda3std3__45__cpo3endE,@object
	.size		_ZN40_INTERNAL_05f9009a_4_k_cu_2e2a0eaf_178894cuda3std3__45__cpo3endE,(_ZN40_INTERNAL_05f9009a_4_k_cu_2e2a0eaf_178894cuda3std3__419piecewise_constructE - _ZN40_INTERNAL_05f9009a_4_k_cu_2e2a0eaf_178894cuda3std3__45__cpo3endE)
_ZN40_INTERNAL_05f9009a_4_k_cu_2e2a0eaf_178894cuda3std3__45__cpo3endE:
	.zero		1
	.type		_ZN40_INTERNAL_05f9009a_4_k_cu_2e2a0eaf_178894cuda3std3__419piecewise_constructE,@object
	.size		_ZN40_INTERNAL_05f9009a_4_k_cu_2e2a0eaf_178894cuda3std3__419piecewise_constructE,(_ZN40_INTERNAL_05f9009a_4_k_cu_2e2a0eaf_178894cuda3std3__45__cpo4cendE - _ZN40_INTERNAL_05f9009a_4_k_cu_2e2a0eaf_178894cuda3std3__419piecewise_constructE)
_ZN40_INTERNAL_05f9009a_4_k_cu_2e2a0eaf_178894cuda3std3__419piecewise_constructE:
	.zero		1
	.type		_ZN40_INTERNAL_05f9009a_4_k_cu_2e2a0eaf_178894cuda3std3__45__cpo4cendE,@object
	.size		_ZN40_INTERNAL_05f9009a_4_k_cu_2e2a0eaf_178894cuda3std3__45__cpo4cendE,(_ZN40_INTERNAL_05f9009a_4_k_cu_2e2a0eaf_178894cuda3std6ranges3__45__cpo4swapE - _ZN40_INTERNAL_05f9009a_4_k_cu_2e2a0eaf_178894cuda3std3__45__cpo4cendE)
_ZN40_INTERNAL_05f9009a_4_k_cu_2e2a0eaf_178894cuda3std3__45__cpo4cendE:
	.zero		1
	.type		_ZN40_INTERNAL_05f9009a_4_k_cu_2e2a0eaf_178894cuda3std6ranges3__45__cpo4swapE,@object
	.size		_ZN40_INTERNAL_05f9009a_4_k_cu_2e2a0eaf_178894cuda3std6ranges3__45__cpo4swapE,(.L_8 - _ZN40_INTERNAL_05f9009a_4_k_cu_2e2a0eaf_178894cuda3std6ranges3__45__cpo4swapE)
_ZN40_INTERNAL_05f9009a_4_k_cu_2e2a0eaf_178894cuda3std6ranges3__45__cpo4swapE:
	.zero		1
.L_8:


//--------------------- .nv.constant0._ZN7cutlass13device_kernelINS_4gemm6kernel13GemmUniversalIN4cute5tupleIJiiiiEEENS1_10collective13CollectiveMmaINS1_34MainloopSm90TmaGmmaWarpSpecializedILi3ENS5_IJNS4_1CILi8EEENSA_ILi1EEESC_EEENS1_32KernelTmaWarpSpecializedPingpongEEENS5_IJNSA_ILi64EEESG_NSA_ILi128EEEEEEfNS5_IJlSC_lEEEfSJ_NS4_8TiledMMAINS4_8MMA_AtomIJNS4_4SM904GMMA29MMA_64x64x8_F32TF32TF32_SS_TNILNSN_7ScaleInE1ELSP_1EEEEEENS4_6LayoutINS5_IJSC_SC_SC_EEENS5_IJNSA_ILi0EEESU_SU_EEEEENS5_IJNS4_10UnderscoreESX_SX_EEEEENS4_13SM90_TMA_LOADENS4_14ComposedLayoutINS4_7SwizzleILi3ELi4ELi3EEENS4_18smem_ptr_flag_bitsILi32EEENSS_INS5_IJSB_NSA_ILi32EEEEEENS5_IJS16_SC_EEEEEEEvNS4_8identityENS4_23SM90_TMA_LOAD_MULTICASTES1A_vS1B_EENS_8epilogue10collective6detail29Sm90TmaWarpSpecializedAdapterINS1F_15DefaultEpilogueIfSJ_SJ_NS1E_6thread17LinearCombinationIfLi1EffLNS1J_9ScaleType4KindE0ELNS_15FloatRoundStyleE2EfEENS1_15EpilogueDefaultEEEEEvvEEEEvNT_6ParamsE --------------------------
	.section	.nv.constant0._ZN7cutlass13device_kernelINS_4gemm6kernel13GemmUniversalIN4cute5tupleIJiiiiEEENS1_10collective13CollectiveMmaINS1_34MainloopSm90TmaGmmaWarpSpecializedILi3ENS5_IJNS4_1CILi8EEENSA_ILi1EEESC_EEENS1_32KernelTmaWarpSpecializedPingpongEEENS5_IJNSA_ILi64EEESG_NSA_ILi128EEEEEEfNS5_IJlSC_lEEEfSJ_NS4_8TiledMMAINS4_8MMA_AtomIJNS4_4SM904GMMA29MMA_64x64x8_F32TF32TF32_SS_TNILNSN_7ScaleInE1ELSP_1EEEEEENS4_6LayoutINS5_IJSC_SC_SC_EEENS5_IJNSA_ILi0EEESU_SU_EEEEENS5_IJNS4_10UnderscoreESX_SX_EEEEENS4_13SM90_TMA_LOADENS4_14ComposedLayoutINS4_7SwizzleILi3ELi4ELi3EEENS4_18smem_ptr_flag_bitsILi32EEENSS_INS5_IJSB_NSA_ILi32EEEEEENS5_IJS16_SC_EEEEEEEvNS4_8identityENS4_23SM90_TMA_LOAD_MULTICASTES1A_vS1B_EENS_8epilogue10collective6detail29Sm90TmaWarpSpecializedAdapterINS1F_15DefaultEpilogueIfSJ_SJ_NS1E_6thread17LinearCombinationIfLi1EffLNS1J_9ScaleType4KindE0ELNS_15FloatRoundStyleE2EfEENS1_15EpilogueDefaultEEEEEvvEEEEvNT_6ParamsE,"a",@progbits
	.sectionflags	@""
	.align	4
.nv.constant0._ZN7cutlass13device_kernelINS_4gemm6kernel13GemmUniversalIN4cute5tupleIJiiiiEEENS1_10collective13CollectiveMmaINS1_34MainloopSm90TmaGmmaWarpSpecializedILi3ENS5_IJNS4_1CILi8EEENSA_ILi1EEESC_EEENS1_32KernelTmaWarpSpecializedPingpongEEENS5_IJNSA_ILi64EEESG_NSA_ILi128EEEEEEfNS5_IJlSC_lEEEfSJ_NS4_8TiledMMAINS4_8MMA_AtomIJNS4_4SM904GMMA29MMA_64x64x8_F32TF32TF32_SS_TNILNSN_7ScaleInE1ELSP_1EEEEEENS4_6LayoutINS5_IJSC_SC_SC_EEENS5_IJNSA_ILi0EEESU_SU_EEEEENS5_IJNS4_10UnderscoreESX_SX_EEEEENS4_13SM90_TMA_LOADENS4_14ComposedLayoutINS4_7SwizzleILi3ELi4ELi3EEENS4_18smem_ptr_flag_bitsILi32EEENSS_INS5_IJSB_NSA_ILi32EEEEEENS5_IJS16_SC_EEEEEEEvNS4_8identityENS4_23SM90_TMA_LOAD_MULTICASTES1A_vS1B_EENS_8epilogue10collective6detail29Sm90TmaWarpSpecializedAdapterINS1F_15DefaultEpilogueIfSJ_SJ_NS1E_6thread17LinearCombinationIfLi1EffLNS1J_9ScaleType4KindE0ELNS_15FloatRoundStyleE2EfEENS1_15EpilogueDefaultEEEEEvvEEEEvNT_6ParamsE:
	.zero		1664


//--------------------- SYMBOLS --------------------------

	.type		.nv.reservedSmem.offset0,@object
	.size		.nv.reservedSmem.offset0,0x4
	.type		__assertfail,@function
